	.target	sm_90a

	.elftype	@"ET_EXEC"


//--------------------- .note.nv.tkinfo           --------------------------
	.section	.note.nv.tkinfo,"",@"SHT_NOTE"
	.sectionflags	@"SHF_NOTE_NV_TKINFO"
	.tkinfo
        /*0018*/ 	.word	0x00000002
        /*0030*/ 	.string	""
        /*0030*/ 	.string	"ptxas"
        /*0030*/ 	.string	"Cuda compilation tools, release 13.0, V13.0.88"
        /*0030*/ 	.string	"Build cuda_13.0.r13.0/compiler.36424714_0"
        /*0030*/ 	.string	"-v  -suppress-debug-info  -lineinfo  -arch sm_90a "



//--------------------- .note.nv.cuinfo           --------------------------
	.section	.note.nv.cuinfo,"",@"SHT_NOTE"
	.sectionflags	@"SHF_NOTE_NV_CUINFO"
        /*0018*/ 	.short	0x0002
        /*001a*/ 	.short	0x005a
        /*001c*/ 	.short	0x0082
	.zero		2


//--------------------- .nv.info                  --------------------------
	.section	.nv.info,"",@"SHT_CUDA_INFO"
	.align	4


	//----- nvinfo : EIATTR_REGCOUNT
	.align		4
        /*0000*/ 	.byte	0x04, 0x2f
        /*0002*/ 	.short	(.L_2 - .L_1)
	.align		4
.L_1:
        /*0004*/ 	.word	index@(attn_fwd)
        /*0008*/ 	.word	0x000000a0


	//----- nvinfo : EIATTR_FRAME_SIZE
	.align		4
.L_2:
        /*000c*/ 	.byte	0x04, 0x11
        /*000e*/ 	.short	(.L_4 - .L_3)
	.align		4
.L_3:
        /*0010*/ 	.word	index@(attn_fwd)
        /*0014*/ 	.word	0x00000000


	//----- nvinfo : EIATTR_MIN_STACK_SIZE
	.align		4
.L_4:
        /*0018*/ 	.byte	0x04, 0x12
        /*001a*/ 	.short	(.L_6 - .L_5)
	.align		4
.L_5:
        /*001c*/ 	.word	index@(attn_fwd)
        /*0020*/ 	.word	0x00000000
.L_6:


//--------------------- .nv.compat                --------------------------
	.section	.nv.compat,"",@"SHT_CUDA_COMPAT_INFO"
	.align	4
        /*0000*/ 	.byte	0x02, 0x09, 0x01, 0x00, 0x02, 0x02, 0x04, 0x00, 0x02, 0x05, 0x05, 0x00, 0x03, 0x07, 0x01, 0x01
        /*0010*/ 	.byte	0x02, 0x03, 0x00, 0x00, 0x02, 0x06, 0x01, 0x00, 0x04, 0x0b, 0x08, 0x00, 0x00, 0x00, 0x00, 0x00
        /*0020*/ 	.byte	0x00, 0x00, 0x00, 0x00


//--------------------- .nv.info.attn_fwd         --------------------------
	.section	.nv.info.attn_fwd,"",@"SHT_CUDA_INFO"
	.sectionflags	@""
	.align	4


	//----- nvinfo : EIATTR_CUDA_API_VERSION
	.align		4
        /*0000*/ 	.byte	0x04, 0x37
        /*0002*/ 	.short	(.L_8 - .L_7)
.L_7:
        /*0004*/ 	.word	0x00000082


	//----- nvinfo : EIATTR_KPARAM_INFO
	.align		4
.L_8:
        /*0008*/ 	.byte	0x04, 0x17
        /*000a*/ 	.short	(.L_10 - .L_9)
.L_9:
        /*000c*/ 	.word	0x00000000
        /*0010*/ 	.short	0x0019
        /*0012*/ 	.short	0x0080
        /*0014*/ 	.byte	0x00, 0xf4, 0x21, 0x00


	//----- nvinfo : EIATTR_KPARAM_INFO
	.align		4
.L_10:
        /*0018*/ 	.byte	0x04, 0x17
        /*001a*/ 	.short	(.L_12 - .L_11)
.L_11:
        /*001c*/ 	.word	0x00000000
        /*0020*/ 	.short	0x0018
        /*0022*/ 	.short	0x0078
        /*0024*/ 	.byte	0x00, 0xf4, 0x21, 0x00


	//----- nvinfo : EIATTR_KPARAM_INFO
	.align		4
.L_12:
        /*0028*/ 	.byte	0x04, 0x17
        /*002a*/ 	.short	(.L_14 - .L_13)
.L_13:
        /*002c*/ 	.word	0x00000000
        /*0030*/ 	.short	0x0017
        /*0032*/ 	.short	0x0070
        /*0034*/ 	.byte	0x00, 0xf0, 0x11, 0x00


	//----- nvinfo : EIATTR_KPARAM_INFO
	.align		4
.L_14:
        /*0038*/ 	.byte	0x04, 0x17
        /*003a*/ 	.short	(.L_16 - .L_15)
.L_15:
        /*003c*/ 	.word	0x00000000
        /*0040*/ 	.short	0x0016
        /*0042*/ 	.short	0x006c
        /*0044*/ 	.byte	0x00, 0xf0, 0x11, 0x00


	//----- nvinfo : EIATTR_KPARAM_INFO
	.align		4
.L_16:
        /*0048*/ 	.byte	0x04, 0x17
        /*004a*/ 	.short	(.L_18 - .L_17)
.L_17:
        /*004c*/ 	.word	0x00000000
        /*0050*/ 	.short	0x0015
        /*0052*/ 	.short	0x0068
        /*0054*/ 	.byte	0x00, 0xf0, 0x11, 0x00


	//----- nvinfo : EIATTR_KPARAM_INFO
	.align		4
.L_18:
        /*0058*/ 	.byte	0x04, 0x17
        /*005a*/ 	.short	(.L_20 - .L_19)
.L_19:
        /*005c*/ 	.word	0x00000000
        /*0060*/ 	.short	0x0014
        /*0062*/ 	.short	0x0064
        /*0064*/ 	.byte	0x00, 0xf0, 0x11, 0x00


	//----- nvinfo : EIATTR_KPARAM_INFO
	.align		4
.L_20:
        /*0068*/ 	.byte	0x04, 0x17
        /*006a*/ 	.short	(.L_22 - .L_21)
.L_21:
        /*006c*/ 	.word	0x00000000
        /*0070*/ 	.short	0x0013
        /*0072*/ 	.short	0x0060
        /*0074*/ 	.byte	0x00, 0xf0, 0x11, 0x00


	//----- nvinfo : EIATTR_KPARAM_INFO
	.align		4
.L_22:
        /*0078*/ 	.byte	0x04, 0x17
        /*007a*/ 	.short	(.L_24 - .L_23)
.L_23:
        /*007c*/ 	.word	0x00000000
        /*0080*/ 	.short	0x0012
        /*0082*/ 	.short	0x005c
        /*0084*/ 	.byte	0x00, 0xf0, 0x11, 0x00


	//----- nvinfo : EIATTR_KPARAM_INFO
	.align		4
.L_24:
        /*0088*/ 	.byte	0x04, 0x17
        /*008a*/ 	.short	(.L_26 - .L_25)
.L_25:
        /*008c*/ 	.word	0x00000000
        /*0090*/ 	.short	0x0011
        /*0092*/ 	.short	0x0058
        /*0094*/ 	.byte	0x00, 0xf0, 0x11, 0x00


	//----- nvinfo : EIATTR_KPARAM_INFO
	.align		4
.L_26:
        /*0098*/ 	.byte	0x04, 0x17
        /*009a*/ 	.short	(.L_28 - .L_27)
.L_27:
        /*009c*/ 	.word	0x00000000
        /*00a0*/ 	.short	0x0010
        /*00a2*/ 	.short	0x0054
        /*00a4*/ 	.byte	0x00, 0xf0, 0x11, 0x00


	//----- nvinfo : EIATTR_KPARAM_INFO
	.align		4
.L_28:
        /*00a8*/ 	.byte	0x04, 0x17
        /*00aa*/ 	.short	(.L_30 - .L_29)
.L_29:
        /*00ac*/ 	.word	0x00000000
        /*00b0*/ 	.short	0x000f
        /*00b2*/ 	.short	0x0050
        /*00b4*/ 	.byte	0x00, 0xf0, 0x11, 0x00


	//----- nvinfo : EIATTR_KPARAM_INFO
	.align		4
.L_30:
        /*00b8*/ 	.byte	0x04, 0x17
        /*00ba*/ 	.short	(.L_32 - .L_31)
.L_31:
        /*00bc*/ 	.word	0x00000000
        /*00c0*/ 	.short	0x000e
        /*00c2*/ 	.short	0x004c
        /*00c4*/ 	.byte	0x00, 0xf0, 0x11, 0x00


	//----- nvinfo : EIATTR_KPARAM_INFO
	.align		4
.L_32:
        /*00c8*/ 	.byte	0x04, 0x17
        /*00ca*/ 	.short	(.L_34 - .L_33)
.L_33:
        /*00cc*/ 	.word	0x00000000
        /*00d0*/ 	.short	0x000d
        /*00d2*/ 	.short	0x0048
        /*00d4*/ 	.byte	0x00, 0xf0, 0x11, 0x00


	//----- nvinfo : EIATTR_KPARAM_INFO
	.align		4
.L_34:
        /*00d8*/ 	.byte	0x04, 0x17
        /*00da*/ 	.short	(.L_36 - .L_35)
.L_35:
        /*00dc*/ 	.word	0x00000000
        /*00e0*/ 	.short	0x000c
        /*00e2*/ 	.short	0x0044
        /*00e4*/ 	.byte	0x00, 0xf0, 0x11, 0x00


	//----- nvinfo : EIATTR_KPARAM_INFO
	.align		4
.L_36:
        /*00e8*/ 	.byte	0x04, 0x17
        /*00ea*/ 	.short	(.L_38 - .L_37)
.L_37:
        /*00ec*/ 	.word	0x00000000
        /*00f0*/ 	.short	0x000b
        /*00f2*/ 	.short	0x0040
        /*00f4*/ 	.byte	0x00, 0xf0, 0x11, 0x00


	//----- nvinfo : EIATTR_KPARAM_INFO
	.align		4
.L_38:
        /*00f8*/ 	.byte	0x04, 0x17
        /*00fa*/ 	.short	(.L_40 - .L_39)
.L_39:
        /*00fc*/ 	.word	0x00000000
        /*0100*/ 	.short	0x000a
        /*0102*/ 	.short	0x003c
        /*0104*/ 	.byte	0x00, 0xf0, 0x11, 0x00


	//----- nvinfo : EIATTR_KPARAM_INFO
	.align		4
.L_40:
        /*0108*/ 	.byte	0x04, 0x17
        /*010a*/ 	.short	(.L_42 - .L_41)
.L_41:
        /*010c*/ 	.word	0x00000000
        /*0110*/ 	.short	0x0009
        /*0112*/ 	.short	0x0038
        /*0114*/ 	.byte	0x00, 0xf0, 0x11, 0x00


	//----- nvinfo : EIATTR_KPARAM_INFO
	.align		4
.L_42:
        /*0118*/ 	.byte	0x04, 0x17
        /*011a*/ 	.short	(.L_44 - .L_43)
.L_43:
        /*011c*/ 	.word	0x00000000
        /*0120*/ 	.short	0x0008
        /*0122*/ 	.short	0x0034
        /*0124*/ 	.byte	0x00, 0xf0, 0x11, 0x00


	//----- nvinfo : EIATTR_KPARAM_INFO
	.align		4
.L_44:
        /*0128*/ 	.byte	0x04, 0x17
        /*012a*/ 	.short	(.L_46 - .L_45)
.L_45:
        /*012c*/ 	.word	0x00000000
        /*0130*/ 	.short	0x0007
        /*0132*/ 	.short	0x0030
        /*0134*/ 	.byte	0x00, 0xf0, 0x11, 0x00


	//----- nvinfo : EIATTR_KPARAM_INFO
	.align		4
.L_46:
        /*0138*/ 	.byte	0x04, 0x17
        /*013a*/ 	.short	(.L_48 - .L_47)
.L_47:
        /*013c*/ 	.word	0x00000000
        /*0140*/ 	.short	0x0006
        /*0142*/ 	.short	0x002c
        /*0144*/ 	.byte	0x00, 0xf0, 0x11, 0x00


	//----- nvinfo : EIATTR_KPARAM_INFO
	.align		4
.L_48:
        /*0148*/ 	.byte	0x04, 0x17
        /*014a*/ 	.short	(.L_50 - .L_49)
.L_49:
        /*014c*/ 	.word	0x00000000
        /*0150*/ 	.short	0x0005
        /*0152*/ 	.short	0x0028
        /*0154*/ 	.byte	0x00, 0xf0, 0x11, 0x00


	//----- nvinfo : EIATTR_KPARAM_INFO
	.align		4
.L_50:
        /*0158*/ 	.byte	0x04, 0x17
        /*015a*/ 	.short	(.L_52 - .L_51)
.L_51:
        /*015c*/ 	.word	0x00000000
        /*0160*/ 	.short	0x0004
        /*0162*/ 	.short	0x0020
        /*0164*/ 	.byte	0x00, 0xf4, 0x21, 0x00


	//----- nvinfo : EIATTR_KPARAM_INFO
	.align		4
.L_52:
        /*0168*/ 	.byte	0x04, 0x17
        /*016a*/ 	.short	(.L_54 - .L_53)
.L_53:
        /*016c*/ 	.word	0x00000000
        /*0170*/ 	.short	0x0003
        /*0172*/ 	.short	0x0018
        /*0174*/ 	.byte	0x00, 0xf4, 0x21, 0x00


	//----- nvinfo : EIATTR_KPARAM_INFO
	.align		4
.L_54:
        /*0178*/ 	.byte	0x04, 0x17
        /*017a*/ 	.short	(.L_56 - .L_55)
.L_55:
        /*017c*/ 	.word	0x00000000
        /*0180*/ 	.short	0x0002
        /*0182*/ 	.short	0x0010
        /*0184*/ 	.byte	0x00, 0xf4, 0x21, 0x00


	//----- nvinfo : EIATTR_KPARAM_INFO
	.align		4
.L_56:
        /*0188*/ 	.byte	0x04, 0x17
        /*018a*/ 	.short	(.L_58 - .L_57)
.L_57:
        /*018c*/ 	.word	0x00000000
        /*0190*/ 	.short	0x0001
        /*0192*/ 	.short	0x0008
        /*0194*/ 	.byte	0x00, 0xf4, 0x21, 0x00


	//----- nvinfo : EIATTR_KPARAM_INFO
	.align		4
.L_58:
        /*0198*/ 	.byte	0x04, 0x17
        /*019a*/ 	.short	(.L_60 - .L_59)
.L_59:
        /*019c*/ 	.word	0x00000000
        /*01a0*/ 	.short	0x0000
        /*01a2*/ 	.short	0x0000
        /*01a4*/ 	.byte	0x00, 0xf4, 0x21, 0x00


	//----- nvinfo : EIATTR_SPARSE_MMA_MASK
	.align		4
.L_60:
        /*01a8*/ 	.byte	0x03, 0x50
        /*01aa*/ 	.short	0x0000


	//----- nvinfo : EIATTR_MAXREG_COUNT
	.align		4
        /*01ac*/ 	.byte	0x03, 0x1b
        /*01ae*/ 	.short	0x00ff


	//----- nvinfo : EIATTR_NUM_BARRIERS
	.align		4
        /*01b0*/ 	.byte	0x02, 0x4c
        /*01b2*/ 	.byte	0x01
	.zero		1


	//----- nvinfo : EIATTR_MERCURY_ISA_VERSION
	.align		4
        /*01b4*/ 	.byte	0x03, 0x5f
        /*01b6*/ 	.short	0x0101


	//----- nvinfo : EIATTR_COOP_GROUP_MASK_REGIDS
	.align		4
        /*01b8*/ 	.byte	0x04, 0x29
        /*01ba*/ 	.short	(.L_62 - .L_61)


	//   ....[0]....
.L_61:
        /*01bc*/ 	.word	0xffffffff


	//   ....[1]....
        /*01c0*/ 	.word	0xffffffff


	//   ....[2]....
        /*01c4*/ 	.word	0xffffffff


	//   ....[3]....
        /*01c8*/ 	.word	0xffffffff


	//   ....[4]....
        /*01cc*/ 	.word	0xffffffff


	//   ....[5]....
        /*01d0*/ 	.word	0xffffffff


	//   ....[6]....
        /*01d4*/ 	.word	0xffffffff


	//   ....[7]....
        /*01d8*/ 	.word	0xffffffff


	//----- nvinfo : EIATTR_COOP_GROUP_INSTR_OFFSETS
	.align		4
.L_62:
        /*01dc*/ 	.byte	0x04, 0x28
        /*01de*/ 	.short	(.L_64 - .L_63)


	//   ....[0]....
.L_63:
        /*01e0*/ 	.word	0x00001e70


	//   ....[1]....
        /*01e4*/ 	.word	0x00001f50


	//   ....[2]....
        /*01e8*/ 	.word	0x00001f90


	//   ....[3]....
        /*01ec*/ 	.word	0x00002010


	//   ....[4]....
        /*01f0*/ 	.word	0x00002830


	//   ....[5]....
        /*01f4*/ 	.word	0x00002840


	//   ....[6]....
        /*01f8*/ 	.word	0x00002880


	//   ....[7]....
        /*01fc*/ 	.word	0x00002890


	//----- nvinfo : EIATTR_EXIT_INSTR_OFFSETS
	.align		4
.L_64:
        /*0200*/ 	.byte	0x04, 0x1c
        /*0202*/ 	.short	(.L_66 - .L_65)


	//   ....[0]....
.L_65:
        /*0204*/ 	.word	0x00004370


	//   ....[1]....
        /*0208*/ 	.word	0x000043a0


	//----- nvinfo : EIATTR_REQNTID
	.align		4
.L_66:
        /*020c*/ 	.byte	0x04, 0x10
        /*020e*/ 	.short	(.L_68 - .L_67)
.L_67:
        /*0210*/ 	.word	0x00000080
        /*0214*/ 	.word	0x00000001
        /*0218*/ 	.word	0x00000001


	//----- nvinfo : EIATTR_CBANK_PARAM_SIZE
	.align		4
.L_68:
        /*021c*/ 	.byte	0x03, 0x19
        /*021e*/ 	.short	0x0088


	//----- nvinfo : EIATTR_PARAM_CBANK
	.align		4
        /*0220*/ 	.byte	0x04, 0x0a
        /*0222*/ 	.short	(.L_70 - .L_69)
	.align		4
.L_69:
        /*0224*/ 	.word	index@(.nv.constant0.attn_fwd)
        /*0228*/ 	.short	0x0210
        /*022a*/ 	.short	0x0088


	//----- nvinfo : EIATTR_SW_WAR
	.align		4
.L_70:
        /*022c*/ 	.byte	0x04, 0x36
        /*022e*/ 	.short	(.L_72 - .L_71)
.L_71:
        /*0230*/ 	.word	0x00000008
.L_72:


//--------------------- .nv.callgraph             --------------------------
	.section	.nv.callgraph,"",@"SHT_CUDA_CALLGRAPH"
	.align	4
	.sectionentsize	8
	.align		4
        /*0000*/ 	.word	0x00000000
	.align		4
        /*0004*/ 	.word	0xffffffff
	.align		4
        /*0008*/ 	.word	0x00000000
	.align		4
        /*000c*/ 	.word	0xfffffffe
	.align		4
        /*0010*/ 	.word	0x00000000
	.align		4
        /*0014*/ 	.word	0xfffffffd
	.align		4
        /*0018*/ 	.word	0x00000000
	.align		4
        /*001c*/ 	.word	0xfffffffc


//--------------------- .nv.constant4             --------------------------
	.section	.nv.constant4,"a",@progbits
	.align	8
	.align		8
.nv.constant4:
        /*0000*/ 	.dword	_$_str


//--------------------- .text.attn_fwd            --------------------------
	.section	.text.attn_fwd,"ax",@progbits
	.align	128
        .global         attn_fwd
        .type           attn_fwd,@function
        .size           attn_fwd,(.L_x_3 - attn_fwd)
        .other          attn_fwd,@"STO_CUDA_ENTRY STV_DEFAULT"
attn_fwd:
.text.attn_fwd:
[----:B------:R-:W-:Y:S01]  /*0000*/  LDC R1, c[0x0][0x28] ;  /* 0x00000a00ff017b82 */ /* 0x000fe20000000800 */
[----:B------:R-:W0:Y:S07]  /*0010*/  S2R R2, SR_TID.X ;  /* 0x0000000000027919 */ /* 0x000e2e0000002100 */
[----:B------:R-:W1:Y:S01]  /*0020*/  S2UR UR8, SR_CTAID.Y ;  /* 0x00000000000879c3 */ /* 0x000e620000002600 */
[----:B------:R-:W-:Y:S01]  /*0030*/  ULDC.64 UR4, c[0x0][0x240] ;  /* 0x0000900000047ab9 */ /* 0x000fe20000000a00 */
[----:B------:R-:W-:Y:S01]  /*0040*/  ULDC.64 UR20, c[0x0][0x208] ;  /* 0x0000820000147ab9 */ /* 0x000fe20000000a00 */
[----:B------:R-:W2:Y:S05]  /*0050*/  S2R R134, SR_CTAID.X ;  /* 0x0000000000867919 */ /* 0x000eaa0000002500 */
[----:B------:R-:W3:Y:S08]  /*0060*/  LDC R49, c[0x0][0x248] ;  /* 0x00009200ff317b82 */ /* 0x000ef00000000800 */
[----:B------:R-:W4:Y:S01]  /*0070*/  LDC.64 R46, c[0x0][0x210] ;  /* 0x00008400ff2e7b82 */ /* 0x000f220000000a00 */
[----:B-1----:R-:W-:-:S04]  /*0080*/  UIMAD UR4, UR8, UR4, URZ ;  /* 0x00000004080472a4 */ /* 0x002fc8000f8e023f */
[----:B------:R-:W-:Y:S01]  /*0090*/  USHF.L.U32 UR6, UR4, 0x1, URZ ;  /* 0x0000000104067899 */ /* 0x000fe2000800063f */
[----:B0-----:R-:W-:Y:S02]  /*00a0*/  LOP3.LUT R3, R2, 0x3f, RZ, 0xc0, !PT ;  /* 0x0000003f02037812 */ /* 0x001fe400078ec0ff */
[----:B------:R-:W-:-:S03]  /*00b0*/  SHF.R.U32.HI R4, RZ, 0x6, R2 ;  /* 0x00000006ff047819 */ /* 0x000fc60000011602 */
[----:B--2---:R-:W-:Y:S01]  /*00c0*/  IMAD R134, R134, 0x40, R3 ;  /* 0x0000004086867824 */ /* 0x004fe200078e0203 */
[----:B------:R-:W-:-:S03]  /*00d0*/  SGXT.U32 R4, R4, 0x1 ;  /* 0x000000010404781a */ /* 0x000fc60000000000 */
[----:B------:R-:W-:Y:S01]  /*00e0*/  IMAD R0, R134, UR5, RZ ;  /* 0x0000000586007c24 */ /* 0x000fe2000f8e02ff */
[----:B------:R-:W-:Y:S01]  /*00f0*/  UIMAD.WIDE UR4, UR4, 0x2, URZ ;  /* 0x00000002040478a5 */ /* 0x000fe2000f8e023f */
[----:B---3--:R-:W-:Y:S02]  /*0100*/  IMAD R7, R4, R49, RZ ;  /* 0x0000003104077224 */ /* 0x008fe400078e02ff */
[C---:B------:R-:W-:Y:S02]  /*0110*/  IMAD.SHL.U32 R5, R0.reuse, 0x2, RZ ;  /* 0x0000000200057824 */ /* 0x040fe400078e00ff */
[----:B------:R-:W-:-:S03]  /*0120*/  IMAD.HI R0, R0, 0x2, RZ ;  /* 0x0000000200007827 */ /* 0x000fc600078e02ff */
[----:B----4-:R-:W-:Y:S01]  /*0130*/  IADD3 R45, P0, P1, R5, UR6, R46 ;  /* 0x00000006052d7c10 */ /* 0x010fe2000f91e02e */
[----:B------:R-:W-:-:S03]  /*0140*/  IMAD R5, R49, 0x2, R7 ;  /* 0x0000000231057824 */ /* 0x000fc600078e0207 */
[----:B------:R-:W-:Y:S01]  /*0150*/  IADD3.X R47, R0, UR5, R47, P0, P1 ;  /* 0x00000005002f7c10 */ /* 0x000fe200087e242f */
[----:B------:R-:W-:Y:S01]  /*0160*/  IMAD R0, R49, 0x2, R5 ;  /* 0x0000000231007824 */ /* 0x000fe200078e0205 */
[-C--:B------:R-:W-:Y:S02]  /*0170*/  LEA R6, P0, R7, R45.reuse, 0x1 ;  /* 0x0000002d07067211 */ /* 0x080fe400078008ff */
[----:B------:R-:W-:Y:S01]  /*0180*/  LEA R8, P1, R5, R45, 0x1 ;  /* 0x0000002d05087211 */ /* 0x000fe200078208ff */
[----:B------:R-:W-:Y:S01]  /*0190*/  IMAD R13, R49, 0x2, R0 ;  /* 0x00000002310d7824 */ /* 0x000fe200078e0200 */
[----:B------:R-:W-:Y:S02]  /*01a0*/  LEA.HI.X.SX32 R7, R7, R47, 0x1, P0 ;  /* 0x0000002f07077211 */ /* 0x000fe400000f0eff */
[C---:B------:R-:W-:Y:S02]  /*01b0*/  LEA R10, P0, R0.reuse, R45, 0x1 ;  /* 0x0000002d000a7211 */ /* 0x040fe400078008ff */
[-C--:B------:R-:W-:Y:S01]  /*01c0*/  LEA.HI.X.SX32 R9, R5, R47.reuse, 0x1, P1 ;  /* 0x0000002f05097211 */ /* 0x080fe200008f0eff */
[----:B------:R0:W2:Y:S01]  /*01d0*/  LDG.E.U16 R22, desc[UR20][R6.64] ;  /* 0x0000001406167981 */ /* 0x0000a2000c1e1500 */
[----:B------:R-:W-:-:S02]  /*01e0*/  LEA.HI.X.SX32 R11, R0, R47, 0x1, P0 ;  /* 0x0000002f000b7211 */ /* 0x000fc400000f0eff */
[----:B------:R-:W-:Y:S01]  /*01f0*/  LEA R0, R49, R13, 0x1 ;  /* 0x0000000d31007211 */ /* 0x000fe200078e08ff */
[----:B------:R1:W3:Y:S01]  /*0200*/  LDG.E.U16 R23, desc[UR20][R8.64] ;  /* 0x0000001408177981 */ /* 0x0002e2000c1e1500 */
[-C--:B------:R-:W-:Y:S02]  /*0210*/  LEA R12, P0, R13, R45.reuse, 0x1 ;  /* 0x0000002d0d0c7211 */ /* 0x080fe400078008ff */
[C---:B------:R-:W-:Y:S01]  /*0220*/  LEA R14, P1, R0.reuse, R45, 0x1 ;  /* 0x0000002d000e7211 */ /* 0x040fe200078208ff */
[----:B------:R-:W-:Y:S01]  /*0230*/  IMAD R5, R49, 0x2, R0 ;  /* 0x0000000231057824 */ /* 0x000fe200078e0200 */
[-C--:B------:R-:W-:Y:S01]  /*0240*/  LEA.HI.X.SX32 R13, R13, R47.reuse, 0x1, P0 ;  /* 0x0000002f0d0d7211 */ /* 0x080fe200000f0eff */
[----:B------:R4:W5:Y:S01]  /*0250*/  LDG.E.U16 R24, desc[UR20][R10.64] ;  /* 0x000000140a187981 */ /* 0x000962000c1e1500 */
[----:B------:R-:W-:Y:S01]  /*0260*/  LEA.HI.X.SX32 R15, R0, R47, 0x1, P1 ;  /* 0x0000002f000f7211 */ /* 0x000fe200008f0eff */
[----:B------:R-:W-:Y:S01]  /*0270*/  IMAD R0, R49, 0x2, R5 ;  /* 0x0000000231007824 */ /* 0x000fe200078e0205 */
[C---:B------:R-:W-:Y:S01]  /*0280*/  LEA R16, P0, R5.reuse, R45, 0x1 ;  /* 0x0000002d05107211 */ /* 0x040fe200078008ff */
[----:B------:R4:W5:Y:S03]  /*0290*/  LDG.E.U16 R25, desc[UR20][R12.64] ;  /* 0x000000140c197981 */ /* 0x000966000c1e1500 */
[----:B------:R-:W-:Y:S01]  /*02a0*/  LEA.HI.X.SX32 R17, R5, R47, 0x1, P0 ;  /* 0x0000002f05117211 */ /* 0x000fe200000f0eff */
[C---:B------:R-:W-:Y:S01]  /*02b0*/  IMAD R5, R49.reuse, 0x2, R0 ;  /* 0x0000000231057824 */ /* 0x040fe200078e0200 */
[C---:B0-----:R-:W-:Y:S01]  /*02c0*/  LEA R6, P0, R0.reuse, R45, 0x1 ;  /* 0x0000002d00067211 */ /* 0x041fe200078008ff */
[----:B------:R0:W3:Y:S03]  /*02d0*/  LDG.E.U16 R26, desc[UR20][R14.64] ;  /* 0x000000140e1a7981 */ /* 0x0000e6000c1e1500 */
[----:B------:R-:W-:Y:S01]  /*02e0*/  LEA.HI.X.SX32 R7, R0, R47, 0x1, P0 ;  /* 0x0000002f00077211 */ /* 0x000fe200000f0eff */
[----:B------:R-:W-:Y:S01]  /*02f0*/  IMAD R0, R49, 0x2, R5 ;  /* 0x0000000231007824 */ /* 0x000fe200078e0205 */
[-C--:B-1----:R-:W-:Y:S01]  /*0300*/  LEA R8, P0, R5, R45.reuse, 0x1 ;  /* 0x0000002d05087211 */ /* 0x082fe200078008ff */
[----:B------:R-:W5:Y:S03]  /*0310*/  LDG.E.U16 R27, desc[UR20][R16.64] ;  /* 0x00000014101b7981 */ /* 0x000f66000c1e1500 */
[----:B----4-:R-:W-:Y:S01]  /*0320*/  LEA R10, P1, R0, R45, 0x1 ;  /* 0x0000002d000a7211 */ /* 0x010fe200078208ff */
[----:B------:R1:W4:Y:S01]  /*0330*/  LDG.E.U16 R28, desc[UR20][R6.64] ;  /* 0x00000014061c7981 */ /* 0x000322000c1e1500 */
[----:B------:R-:W-:-:S02]  /*0340*/  LEA R18, R49, R0, 0x1 ;  /* 0x0000000031127211 */ /* 0x000fc400078e08ff */
[-C--:B------:R-:W-:Y:S02]  /*0350*/  LEA.HI.X.SX32 R9, R5, R47.reuse, 0x1, P0 ;  /* 0x0000002f05097211 */ /* 0x080fe400000f0eff */
[----:B------:R-:W-:Y:S01]  /*0360*/  LEA.HI.X.SX32 R11, R0, R47, 0x1, P1 ;  /* 0x0000002f000b7211 */ /* 0x000fe200008f0eff */
[C---:B------:R-:W-:Y:S01]  /*0370*/  IMAD R0, R49.reuse, 0x2, R18 ;  /* 0x0000000231007824 */ /* 0x040fe200078e0212 */
[C---:B------:R-:W-:Y:S01]  /*0380*/  LEA R12, P0, R18.reuse, R45, 0x1 ;  /* 0x0000002d120c7211 */ /* 0x040fe200078008ff */
[----:B------:R1:W4:Y:S03]  /*0390*/  LDG.E.U16 R29, desc[UR20][R8.64] ;  /* 0x00000014081d7981 */ /* 0x000326000c1e1500 */
[----:B------:R-:W-:Y:S01]  /*03a0*/  LEA.HI.X.SX32 R13, R18, R47, 0x1, P0 ;  /* 0x0000002f120d7211 */ /* 0x000fe200000f0eff */
[C---:B------:R-:W-:Y:S01]  /*03b0*/  IMAD R5, R49.reuse, 0x2, R0 ;  /* 0x0000000231057824 */ /* 0x040fe200078e0200 */
[C---:B0-----:R-:W-:Y:S01]  /*03c0*/  LEA R14, P0, R0.reuse, R45, 0x1 ;  /* 0x0000002d000e7211 */ /* 0x041fe200078008ff */
[----:B------:R0:W5:Y:S03]  /*03d0*/  LDG.E.U16 R30, desc[UR20][R10.64] ;  /* 0x000000140a1e7981 */ /* 0x000166000c1e1500 */
[----:B------:R-:W-:Y:S01]  /*03e0*/  LEA.HI.X.SX32 R15, R0, R47, 0x1, P0 ;  /* 0x0000002f000f7211 */ /* 0x000fe200000f0eff */
[----:B------:R-:W-:Y:S01]  /*03f0*/  IMAD R0, R49, 0x2, R5 ;  /* 0x0000000231007824 */ /* 0x000fe200078e0205 */
[-C--:B-1----:R-:W-:Y:S01]  /*0400*/  LEA R6, P0, R5, R45.reuse, 0x1 ;  /* 0x0000002d05067211 */ /* 0x082fe200078008ff */
[----:B------:R1:W4:Y:S02]  /*0410*/  LDG.E.U16 R31, desc[UR20][R12.64] ;  /* 0x000000140c1f7981 */ /* 0x000324000c1e1500 */
[----:B------:R-:W-:Y:S01]  /*0420*/  IMAD R18, R49, 0x2, R0 ;  /* 0x0000000231127824 */ /* 0x000fe200078e0200 */
[C---:B------:R-:W-:Y:S01]  /*0430*/  LEA R16, P1, R0.reuse, R45, 0x1 ;  /* 0x0000002d00107211 */ /* 0x040fe200078208ff */
[----:B------:R-:W4:Y:S03]  /*0440*/  LDG.E.U16 R32, desc[UR20][R14.64] ;  /* 0x000000140e207981 */ /* 0x000f26000c1e1500 */
[----:B------:R-:W-:-:S02]  /*0450*/  LEA.HI.X.SX32 R17, R0, R47, 0x1, P1 ;  /* 0x0000002f00117211 */ /* 0x000fc400008f0eff */
[----:B------:R-:W-:Y:S02]  /*0460*/  LEA R0, R49, R18, 0x1 ;  /* 0x0000001231007211 */ /* 0x000fe400078e08ff */
[----:B------:R-:W-:Y:S01]  /*0470*/  LEA.HI.X.SX32 R7, R5, R47, 0x1, P0 ;  /* 0x0000002f05077211 */ /* 0x000fe200000f0eff */
[----:B------:R-:W4:Y:S01]  /*0480*/  LDG.E.U16 R34, desc[UR20][R16.64] ;  /* 0x0000001410227981 */ /* 0x000f22000c1e1500 */
[C---:B------:R-:W-:Y:S01]  /*0490*/  LEA R8, P0, R18.reuse, R45, 0x1 ;  /* 0x0000002d12087211 */ /* 0x040fe200078008ff */
[C---:B------:R-:W-:Y:S02]  /*04a0*/  IMAD R5, R49.reuse, 0x2, R0 ;  /* 0x0000000231057824 */ /* 0x040fe400078e0200 */
[----:B------:R1:W4:Y:S01]  /*04b0*/  LDG.E.U16 R33, desc[UR20][R6.64] ;  /* 0x0000001406217981 */ /* 0x000322000c1e1500 */
[----:B------:R-:W-:Y:S01]  /*04c0*/  LEA.HI.X.SX32 R9, R18, R47, 0x1, P0 ;  /* 0x0000002f12097211 */ /* 0x000fe200000f0eff */
[----:B------:R-:W-:Y:S01]  /*04d0*/  IMAD R18, R49, 0x2, R5 ;  /* 0x0000000231127824 */ /* 0x000fe200078e0205 */
[----:B0-----:R-:W-:-:S03]  /*04e0*/  LEA R10, P0, R0, R45, 0x1 ;  /* 0x0000002d000a7211 */ /* 0x001fc600078008ff */
[----:B------:R0:W4:Y:S01]  /*04f0*/  LDG.E.U16 R35, desc[UR20][R8.64] ;  /* 0x0000001408237981 */ /* 0x000122000c1e1500 */
[----:B------:R-:W-:Y:S01]  /*0500*/  LEA.HI.X.SX32 R11, R0, R47, 0x1, P0 ;  /* 0x0000002f000b7211 */ /* 0x000fe200000f0eff */
[----:B------:R-:W-:Y:S01]  /*0510*/  IMAD R0, R49, 0x2, R18 ;  /* 0x0000000231007824 */ /* 0x000fe200078e0212 */
[----:B-1----:R-:W-:-:S03]  /*0520*/  LEA R12, P0, R5, R45, 0x1 ;  /* 0x0000002d050c7211 */ /* 0x002fc600078008ff */
[----:B------:R-:W-:Y:S01]  /*0530*/  IMAD R19, R49, 0x2, R0 ;  /* 0x0000000231137824 */ /* 0x000fe200078e0200 */
[----:B------:R-:W-:Y:S01]  /*0540*/  LEA.HI.X.SX32 R13, R5, R47, 0x1, P0 ;  /* 0x0000002f050d7211 */ /* 0x000fe200000f0eff */
[----:B------:R1:W4:Y:S03]  /*0550*/  LDG.E.U16 R36, desc[UR20][R10.64] ;  /* 0x000000140a247981 */ /* 0x000326000c1e1500 */
[----:B------:R-:W-:Y:S01]  /*0560*/  LEA R5, R49, R19, 0x1 ;  /* 0x0000001331057211 */ /* 0x000fe200078e08ff */
[----:B------:R-:W4:Y:S01]  /*0570*/  LDG.E.U16 R37, desc[UR20][R12.64] ;  /* 0x000000140c257981 */ /* 0x000f22000c1e1500 */
[----:B------:R-:W-:-:S03]  /*0580*/  LEA R6, P0, R0, R45, 0x1 ;  /* 0x0000002d00067211 */ /* 0x000fc600078008ff */
[C---:B------:R-:W-:Y:S01]  /*0590*/  IMAD R17, R49.reuse, 0x2, R5 ;  /* 0x0000000231117824 */ /* 0x040fe200078e0205 */
[----:B------:R-:W-:Y:S02]  /*05a0*/  LEA R14, P1, R18, R45, 0x1 ;  /* 0x0000002d120e7211 */ /* 0x000fe400078208ff */
[-C--:B------:R-:W-:Y:S01]  /*05b0*/  LEA.HI.X.SX32 R7, R0, R47.reuse, 0x1, P0 ;  /* 0x0000002f00077211 */ /* 0x080fe200000f0eff */
[----:B------:R-:W-:Y:S01]  /*05c0*/  IMAD R0, R49, 0x2, R17 ;  /* 0x0000000231007824 */ /* 0x000fe200078e0211 */
[----:B------:R-:W-:-:S03]  /*05d0*/  LEA.HI.X.SX32 R15, R18, R47, 0x1, P1 ;  /* 0x0000002f120f7211 */ /* 0x000fc600008f0eff */
[----:B------:R-:W-:Y:S01]  /*05e0*/  IMAD R18, R49, 0x2, R0 ;  /* 0x0000000231127824 */ /* 0x000fe200078e0200 */
[----:B0-----:R-:W-:Y:S01]  /*05f0*/  LEA R8, P0, R19, R45, 0x1 ;  /* 0x0000002d13087211 */ /* 0x001fe200078008ff */
[----:B------:R0:W4:Y:S02]  /*0600*/  LDG.E.U16 R38, desc[UR20][R14.64] ;  /* 0x000000140e267981 */ /* 0x000124000c1e1500 */
[----:B------:R-:W-:Y:S01]  /*0610*/  IMAD R20, R49, 0x2, R18 ;  /* 0x0000000231147824 */ /* 0x000fe200078e0212 */
[----:B------:R-:W-:Y:S01]  /*0620*/  LEA.HI.X.SX32 R9, R19, R47, 0x1, P0 ;  /* 0x0000002f13097211 */ /* 0x000fe200000f0eff */
[----:B------:R0:W4:Y:S01]  /*0630*/  LDG.E.U16 R39, desc[UR20][R6.64] ;  /* 0x0000001406277981 */ /* 0x000122000c1e1500 */
[-C--:B-1----:R-:W-:Y:S02]  /*0640*/  LEA R10, P0, R0, R45.reuse, 0x1 ;  /* 0x0000002d000a7211 */ /* 0x082fe400078008ff */
[----:B------:R-:W-:Y:S01]  /*0650*/  LEA R16, P1, R17, R45, 0x1 ;  /* 0x0000002d11107211 */ /* 0x000fe200078208ff */
[----:B------:R1:W4:Y:S01]  /*0660*/  LDG.E.U16 R40, desc[UR20][R8.64] ;  /* 0x0000001408287981 */ /* 0x000322000c1e1500 */
[----:B0-----:R-:W-:-:S02]  /*0670*/  LEA R15, R49, R20, 0x1 ;  /* 0x00000014310f7211 */ /* 0x001fc400078e08ff */
[----:B------:R-:W-:-:S03]  /*0680*/  LEA.HI.X.SX32 R11, R0, R47, 0x1, P0 ;  /* 0x0000002f000b7211 */ /* 0x000fc600000f0eff */
[C---:B------:R-:W-:Y:S01]  /*0690*/  IMAD R0, R49.reuse, 0x2, R15 ;  /* 0x0000000231007824 */ /* 0x040fe200078e020f */
[----:B------:R-:W-:Y:S01]  /*06a0*/  LEA R12, P0, R18, R45, 0x1 ;  /* 0x0000002d120c7211 */ /* 0x000fe200078008ff */
[----:B------:R-:W4:Y:S02]  /*06b0*/  LDG.E.U16 R41, desc[UR20][R10.64] ;  /* 0x000000140a297981 */ /* 0x000f24000c1e1500 */
[----:B------:R-:W-:Y:S01]  /*06c0*/  IMAD R6, R49, 0x2, R0 ;  /* 0x0000000231067824 */ /* 0x000fe200078e0200 */
[----:B------:R-:W-:-:S03]  /*06d0*/  LEA.HI.X.SX32 R17, R17, R47, 0x1, P1 ;  /* 0x0000002f11117211 */ /* 0x000fc600008f0eff */
[----:B------:R-:W-:Y:S01]  /*06e0*/  IMAD R21, R49, 0x2, R6 ;  /* 0x0000000231157824 */ /* 0x000fe200078e0206 */
[----:B------:R-:W-:Y:S01]  /*06f0*/  LEA.HI.X.SX32 R13, R18, R47, 0x1, P0 ;  /* 0x0000002f120d7211 */ /* 0x000fe200000f0eff */
[----:B------:R0:W4:Y:S01]  /*0700*/  LDG.E.U16 R42, desc[UR20][R16.64] ;  /* 0x00000014102a7981 */ /* 0x000122000c1e1500 */
[-C--:B------:R-:W-:Y:S01]  /*0710*/  LEA R14, P1, R15, R45.reuse, 0x1 ;  /* 0x0000002d0f0e7211 */ /* 0x080fe200078208ff */
[----:B------:R-:W-:Y:S01]  /*0720*/  IMAD R7, R49, 0x2, R21 ;  /* 0x0000000231077824 */ /* 0x000fe200078e0215 */
[C---:B-1----:R-:W-:Y:S01]  /*0730*/  LEA R8, P0, R0.reuse, R45, 0x1 ;  /* 0x0000002d00087211 */ /* 0x042fe200078008ff */
[----:B------:R1:W4:Y:S01]  /*0740*/  LDG.E.U16 R44, desc[UR20][R12.64] ;  /* 0x000000140c2c7981 */ /* 0x000322000c1e1500 */
[-C--:B------:R-:W-:Y:S02]  /*0750*/  LEA.HI.X.SX32 R15, R15, R47.reuse, 0x1, P1 ;  /* 0x0000002f0f0f7211 */ /* 0x080fe400008f0eff */
[----:B------:R-:W-:Y:S02]  /*0760*/  LEA.HI.X.SX32 R9, R0, R47, 0x1, P0 ;  /* 0x0000002f00097211 */ /* 0x000fe400000f0eff */
[----:B------:R-:W-:Y:S01]  /*0770*/  LEA R18, P1, R7, R45, 0x1 ;  /* 0x0000002d07127211 */ /* 0x000fe200078208ff */
[----:B------:R1:W4:Y:S01]  /*0780*/  LDG.E.U16 R46, desc[UR20][R14.64] ;  /* 0x000000140e2e7981 */ /* 0x000322000c1e1500 */
[----:B------:R-:W-:-:S02]  /*0790*/  LEA R0, R49, R7, 0x1 ;  /* 0x0000000731007211 */ /* 0x000fc400078e08ff */
[C---:B0-----:R-:W-:Y:S01]  /*07a0*/  LEA R16, P0, R6.reuse, R45, 0x1 ;  /* 0x0000002d06107211 */ /* 0x041fe200078008ff */
[----:B------:R0:W4:Y:S01]  /*07b0*/  LDG.E.U16 R43, desc[UR20][R8.64] ;  /* 0x00000014082b7981 */ /* 0x000122000c1e1500 */
[-C--:B------:R-:W-:Y:S01]  /*07c0*/  LEA.HI.X.SX32 R19, R7, R47.reuse, 0x1, P1 ;  /* 0x0000002f07137211 */ /* 0x080fe200008f0eff */
[----:B------:R-:W-:Y:S01]  /*07d0*/  IMAD R7, R49, 0x2, R0 ;  /* 0x0000000231077824 */ /* 0x000fe200078e0200 */
[----:B------:R-:W-:Y:S02]  /*07e0*/  LEA.HI.X.SX32 R17, R6, R47, 0x1, P0 ;  /* 0x0000002f06117211 */ /* 0x000fe400000f0eff */
[CC--:B-1----:R-:W-:Y:S01]  /*07f0*/  LEA R12, P0, R0.reuse, R45.reuse, 0x1 ;  /* 0x0000002d000c7211 */ /* 0x0c2fe200078008ff */
[----:B------:R1:W4:Y:S01]  /*0800*/  LDG.E.U16 R48, desc[UR20][R18.64] ;  /* 0x0000001412307981 */ /* 0x000322000c1e1500 */
[----:B------:R-:W-:Y:S02]  /*0810*/  LEA R14, P1, R7, R45, 0x1 ;  /* 0x0000002d070e7211 */ /* 0x000fe400078208ff */
[----:B------:R-:W-:Y:S01]  /*0820*/  LEA.HI.X.SX32 R13, R0, R47, 0x1, P0 ;  /* 0x0000002f000d7211 */ /* 0x000fe200000f0eff */
[----:B------:R-:W4:Y:S01]  /*0830*/  LDG.E.U16 R16, desc[UR20][R16.64] ;  /* 0x0000001410107981 */ /* 0x000f22000c1e1500 */
[----:B------:R-:W-:Y:S01]  /*0840*/  LEA R6, P0, R5, R45, 0x1 ;  /* 0x0000002d05067211 */ /* 0x000fe200078008ff */
[----:B------:R-:W-:Y:S01]  /*0850*/  IMAD R0, R49, 0x2, R7 ;  /* 0x0000000231007824 */ /* 0x000fe200078e0207 */
[----:B------:R-:W-:-:S02]  /*0860*/  LEA.HI.X.SX32 R15, R7, R47, 0x1, P1 ;  /* 0x0000002f070f7211 */ /* 0x000fc400008f0eff */
[----:B------:R-:W-:Y:S01]  /*0870*/  LEA.HI.X.SX32 R7, R5, R47, 0x1, P0 ;  /* 0x0000002f05077211 */ /* 0x000fe200000f0eff */
[----:B------:R-:W4:Y:S01]  /*0880*/  LDG.E.U16 R13, desc[UR20][R12.64] ;  /* 0x000000140c0d7981 */ /* 0x000f22000c1e1500 */
[CC--:B0-----:R-:W-:Y:S02]  /*0890*/  LEA R8, P0, R20.reuse, R45.reuse, 0x1 ;  /* 0x0000002d14087211 */ /* 0x0c1fe400078008ff */
[C---:B------:R-:W-:Y:S01]  /*08a0*/  LEA R10, P1, R21.reuse, R45, 0x1 ;  /* 0x0000002d150a7211 */ /* 0x040fe200078208ff */
[----:B------:R-:W4:Y:S01]  /*08b0*/  LDG.E.U16 R14, desc[UR20][R14.64] ;  /* 0x000000140e0e7981 */ /* 0x000f22000c1e1500 */
[----:B------:R-:W-:Y:S02]  /*08c0*/  LEA.HI.X.SX32 R9, R20, R47, 0x1, P0 ;  /* 0x0000002f14097211 */ /* 0x000fe400000f0eff */
[----:B-1----:R-:W-:Y:S01]  /*08d0*/  LEA R18, P0, R0, R45, 0x1 ;  /* 0x0000002d00127211 */ /* 0x002fe200078008ff */
[----:B------:R-:W4:Y:S01]  /*08e0*/  LDG.E.U16 R7, desc[UR20][R6.64] ;  /* 0x0000001406077981 */ /* 0x000f22000c1e1500 */
[----:B------:R-:W-:-:S02]  /*08f0*/  LEA.HI.X.SX32 R11, R21, R47, 0x1, P1 ;  /* 0x0000002f150b7211 */ /* 0x000fc400008f0eff */
[----:B------:R-:W-:Y:S01]  /*0900*/  LEA.HI.X.SX32 R19, R0, R47, 0x1, P0 ;  /* 0x0000002f00137211 */ /* 0x000fe200000f0eff */
[----:B------:R-:W4:Y:S04]  /*0910*/  LDG.E.U16 R9, desc[UR20][R8.64] ;  /* 0x0000001408097981 */ /* 0x000f28000c1e1500 */
[----:B------:R-:W4:Y:S04]  /*0920*/  LDG.E.U16 R11, desc[UR20][R10.64] ;  /* 0x000000140a0b7981 */ /* 0x000f28000c1e1500 */
[----:B------:R-:W4:Y:S01]  /*0930*/  LDG.E.U16 R19, desc[UR20][R18.64] ;  /* 0x0000001412137981 */ /* 0x000f22000c1e1500 */
[----:B------:R-:W-:Y:S01]  /*0940*/  SHF.R.S32.HI R133, RZ, 0x6, R2 ;  /* 0x00000006ff857819 */ /* 0x000fe20000011402 */
[----:B------:R-:W-:-:S03]  /*0950*/  IMAD.SHL.U32 R0, R3, 0x2, RZ ;  /* 0x0000000203007824 */ /* 0x000fc600078e00ff */
[----:B------:R-:W-:Y:S01]  /*0960*/  SGXT R133, R133, 0x1 ;  /* 0x000000018585781a */ /* 0x000fe20000000200 */
[----:B------:R-:W0:Y:S03]  /*0970*/  S2UR UR9, SR_CgaCtaId ;  /* 0x00000000000979c3 */ /* 0x000e260000008800 */
[----:B------:R-:W-:-:S05]  /*0980*/  LOP3.LUT R133, R0, 0x90, R133, 0x78, !PT ;  /* 0x0000009000857812 */ /* 0x000fca00078e7885 */
[----:B------:R-:W1:Y:S01]  /*0990*/  LDC R0, c[0x0][0x280] ;  /* 0x0000a000ff007b82 */ /* 0x000e620000000800 */
[----:B------:R-:W-:Y:S01]  /*09a0*/  UMOV UR4, 0x400 ;  /* 0x0000040000047882 */ /* 0x000fe20000000000 */
[C---:B------:R-:W-:Y:S02]  /*09b0*/  LOP3.LUT R132, R133.reuse, 0x20, RZ, 0x3c, !PT ;  /* 0x0000002085847812 */ /* 0x040fe400078e3cff */
[C---:B------:R-:W-:Y:S02]  /*09c0*/  LOP3.LUT R131, R133.reuse, 0x40, RZ, 0x3c, !PT ;  /* 0x0000004085837812 */ /* 0x040fe400078e3cff */
[----:B------:R-:W-:Y:S01]  /*09d0*/  LOP3.LUT R130, R133, 0x60, RZ, 0x3c, !PT ;  /* 0x0000006085827812 */ /* 0x000fe200078e3cff */
[----:B0-----:R-:W-:Y:S01]  /*09e0*/  ULEA UR9, UR9, UR4, 0x18 ;  /* 0x0000000409097291 */ /* 0x001fe2000f8ec03f */
[----:B-1----:R-:W-:Y:S01]  /*09f0*/  ISETP.GE.AND P0, PT, R0, 0x1, PT ;  /* 0x000000010000780c */ /* 0x002fe20003f06270 */
[----:B------:R-:W-:Y:S01]  /*0a00*/  IMAD.MOV.U32 R119, RZ, RZ, -0x800000 ;  /* 0xff800000ff777424 */ /* 0x000fe200078e00ff */
[----:B------:R-:W-:Y:S01]  /*0a10*/  MOV R108, 0x3f800000 ;  /* 0x3f800000006c7802 */ /* 0x000fe20000000f00 */
[----:B------:R-:W-:Y:S01]  /*0a20*/  IMAD.MOV.U32 R138, RZ, RZ, 0x3f800000 ;  /* 0x3f800000ff8a7424 */ /* 0x000fe200078e00ff */
[----:B------:R-:W-:Y:S01]  /*0a30*/  CS2R R50, SRZ ;  /* 0x0000000000327805 */ /* 0x000fe2000001ff00 */
[----:B------:R-:W-:Y:S01]  /*0a40*/  IMAD.MOV.U32 R64, RZ, RZ, -0x800000 ;  /* 0xff800000ff407424 */ /* 0x000fe200078e00ff */
[----:B------:R-:W-:-:S02]  /*0a50*/  CS2R R52, SRZ ;  /* 0x0000000000347805 */ /* 0x000fc4000001ff00 */
[----:B------:R-:W-:Y:S01]  /*0a60*/  CS2R R54, SRZ ;  /* 0x0000000000367805 */ /* 0x000fe2000001ff00 */
[----:B--2---:R-:W-:Y:S04]  /*0a70*/  STS.U16 [R133+UR9], R22 ;  /* 0x0000001685007988 */ /* 0x004fe80008000409 */
[----:B---3--:R-:W-:Y:S04]  /*0a80*/  STS.U16 [R133+UR9+0x400], R26 ;  /* 0x0004001a85007988 */ /* 0x008fe80008000409 */
[----:B-----5:R-:W-:Y:S04]  /*0a90*/  STS.U16 [R133+UR9+0x800], R30 ;  /* 0x0008001e85007988 */ /* 0x020fe80008000409 */
[----:B----4-:R-:W-:Y:S04]  /*0aa0*/  STS.U16 [R133+UR9+0xc00], R34 ;  /* 0x000c002285007988 */ /* 0x010fe80008000409 */
[----:B------:R-:W-:Y:S04]  /*0ab0*/  STS.U16 [R133+UR9+0x1000], R38 ;  /* 0x0010002685007988 */ /* 0x000fe80008000409 */
[----:B------:R-:W-:Y:S04]  /*0ac0*/  STS.U16 [R133+UR9+0x1400], R42 ;  /* 0x0014002a85007988 */ /* 0x000fe80008000409 */
[----:B------:R-:W-:Y:S04]  /*0ad0*/  STS.U16 [R133+UR9+0x1800], R46 ;  /* 0x0018002e85007988 */ /* 0x000fe80008000409 */
[----:B------:R-:W-:Y:S04]  /*0ae0*/  STS.U16 [R133+UR9+0x1c00], R48 ;  /* 0x001c003085007988 */ /* 0x000fe80008000409 */
[----:B------:R-:W-:Y:S04]  /*0af0*/  STS.U16 [R132+UR9+0x100], R23 ;  /* 0x0001001784007988 */ /* 0x000fe80008000409 */
[----:B------:R0:W-:Y:S04]  /*0b00*/  STS.U16 [R132+UR9+0x500], R27 ;  /* 0x0005001b84007988 */ /* 0x0001e80008000409 */
[----:B------:R1:W-:Y:S04]  /*0b10*/  STS.U16 [R132+UR9+0x900], R31 ;  /* 0x0009001f84007988 */ /* 0x0003e80008000409 */
[----:B------:R2:W-:Y:S04]  /*0b20*/  STS.U16 [R132+UR9+0xd00], R35 ;  /* 0x000d002384007988 */ /* 0x0005e80008000409 */
[----:B------:R3:W-:Y:S04]  /*0b30*/  STS.U16 [R132+UR9+0x1100], R39 ;  /* 0x0011002784007988 */ /* 0x0007e80008000409 */
[----:B------:R-:W-:Y:S04]  /*0b40*/  STS.U16 [R132+UR9+0x1500], R41 ;  /* 0x0015002984007988 */ /* 0x000fe80008000409 */
        /* <DEDUP_REMOVED lines=9> */
[----:B------:R-:W-:Y:S01]  /*0be0*/  STS.U16 [R131+UR9+0x1e00], R14 ;  /* 0x001e000e83007988 */ /* 0x000fe20008000409 */
[----:B0-----:R-:W-:-:S03]  /*0bf0*/  CS2R R26, SRZ ;  /* 0x00000000001a7805 */ /* 0x001fc6000001ff00 */
[----:B------:R0:W-:Y:S01]  /*0c00*/  STS.U16 [R130+UR9+0x300], R25 ;  /* 0x0003001982007988 */ /* 0x0001e20008000409 */
[----:B-1----:R-:W-:-:S03]  /*0c10*/  CS2R R30, SRZ ;  /* 0x00000000001e7805 */ /* 0x002fc6000001ff00 */
[----:B------:R1:W-:Y:S01]  /*0c20*/  STS.U16 [R130+UR9+0x700], R29 ;  /* 0x0007001d82007988 */ /* 0x0003e20008000409 */
[----:B--2---:R-:W-:-:S03]  /*0c30*/  CS2R R34, SRZ ;  /* 0x0000000000227805 */ /* 0x004fc6000001ff00 */
[----:B------:R2:W-:Y:S01]  /*0c40*/  STS.U16 [R130+UR9+0xb00], R33 ;  /* 0x000b002182007988 */ /* 0x0005e20008000409 */
[----:B---3--:R-:W-:-:S03]  /*0c50*/  CS2R R38, SRZ ;  /* 0x0000000000267805 */ /* 0x008fc6000001ff00 */
[----:B------:R3:W-:Y:S01]  /*0c60*/  STS.U16 [R130+UR9+0xf00], R37 ;  /* 0x000f002582007988 */ /* 0x0007e20008000409 */
        /* <DEDUP_REMOVED lines=8> */
[----:B------:R-:W-:Y:S02]  /*0cf0*/  CS2R R40, SRZ ;  /* 0x0000000000287805 */ /* 0x000fe4000001ff00 */
[----:B------:R-:W-:Y:S02]  /*0d00*/  CS2R R42, SRZ ;  /* 0x00000000002a7805 */ /* 0x000fe4000001ff00 */
[----:B------:R-:W-:Y:S02]  /*0d10*/  CS2R R44, SRZ ;  /* 0x00000000002c7805 */ /* 0x000fe4000001ff00 */
[----:B------:R-:W-:Y:S02]  /*0d20*/  CS2R R46, SRZ ;  /* 0x00000000002e7805 */ /* 0x000fe4000001ff00 */
[----:B------:R-:W-:Y:S01]  /*0d30*/  CS2R R48, SRZ ;  /* 0x0000000000307805 */ /* 0x000fe2000001ff00 */
[----:B0-----:R-:W-:Y:S06]  /*0d40*/  @!P0 BRA `(.L_x_0) ;  /* 0x0000001c00088947 */ /* 0x001fec0003800000 */
[----:B------:R-:W0:Y:S01]  /*0d50*/  LDC.64 R106, c[0x0][0x250] ;  /* 0x00009400ff6a7b82 */ /* 0x000e220000000a00 */
[----:B------:R-:W-:Y:S01]  /*0d60*/  ULDC UR4, c[0x0][0x258] ;  /* 0x0000960000047ab9 */ /* 0x000fe20000000800 */
[----:B------:R-:W-:Y:S01]  /*0d70*/  LOP3.LUT R18, R2, 0x1f, RZ, 0xc0, !PT ;  /* 0x0000001f02127812 */ /* 0x000fe200078ec0ff */
[----:B------:R-:W-:Y:S01]  /*0d80*/  UIADD3 UR6, UR9, 0x2000, URZ ;  /* 0x0000200009067890 */ /* 0x000fe2000fffe03f */
[----:B------:R-:W-:Y:S01]  /*0d90*/  SHF.R.U32.HI R7, RZ, 0x5, R2 ;  /* 0x00000005ff077819 */ /* 0x000fe20000011602 */
[----:B------:R-:W-:Y:S01]  /*0da0*/  USHF.R.U32.HI UR16, URZ, 0x4, UR9 ;  /* 0x000000043f107899 */ /* 0x000fe20008011609 */
[----:B------:R-:W-:Y:S01]  /*0db0*/  IMAD.MOV.U32 R137, RZ, RZ, RZ ;  /* 0x000000ffff897224 */ /* 0x000fe200078e00ff */
[----:B------:R-:W-:Y:S01]  /*0dc0*/  USHF.R.U32.HI UR6, URZ, 0x4, UR6 ;  /* 0x000000043f067899 */ /* 0x000fe20008011606 */
[----:B------:R-:W1:Y:S01]  /*0dd0*/  LDC.64 R108, c[0x0][0x260] ;  /* 0x00009800ff6c7b82 */ /* 0x000e620000000a00 */
[----:B------:R-:W-:Y:S01]  /*0de0*/  USGXT.U32 UR16, UR16, 0xe ;  /* 0x0000000e1010789a */ /* 0x000fe20008000000 */
[----:B------:R-:W-:Y:S01]  /*0df0*/  IMAD.MOV.U32 R135, RZ, RZ, RZ ;  /* 0x000000ffff877224 */ /* 0x000fe200078e00ff */
[----:B------:R-:W-:Y:S01]  /*0e00*/  USGXT.U32 UR6, UR6, 0xe ;  /* 0x0000000e0606789a */ /* 0x000fe20008000000 */
[----:B------:R-:W-:Y:S01]  /*0e10*/  IMAD.MOV.U32 R136, RZ, RZ, -0x800000 ;  /* 0xff800000ff887424 */ /* 0x000fe200078e00ff */
[----:B------:R-:W-:Y:S01]  /*0e20*/  UIADD3 UR12, UP0, UR16, 0x80, URZ ;  /* 0x00000080100c7890 */ /* 0x000fe2000ff1e03f */
[----:B------:R-:W-:Y:S01]  /*0e30*/  MOV R138, 0x3f800000 ;  /* 0x3f800000008a7802 */ /* 0x000fe20000000f00 */
[----:B------:R-:W-:Y:S01]  /*0e40*/  UIADD3 UR14, UP1, UR6, 0x2, URZ ;  /* 0x00000002060e7890 */ /* 0x000fe2000ff3e03f */
[----:B------:R-:W2:Y:S01]  /*0e50*/  LDC R24, c[0x0][0x268] ;  /* 0x00009a00ff187b82 */ /* 0x000ea20000000800 */
[----:B------:R-:W-:-:S02]  /*0e60*/  CS2R R26, SRZ ;  /* 0x00000000001a7805 */ /* 0x000fc4000001ff00 */
[----:B------:R-:W-:Y:S02]  /*0e70*/  CS2R R28, SRZ ;  /* 0x00000000001c7805 */ /* 0x000fe4000001ff00 */
[----:B------:R-:W-:Y:S02]  /*0e80*/  CS2R R30, SRZ ;  /* 0x00000000001e7805 */ /* 0x000fe4000001ff00 */
[----:B------:R-:W-:Y:S02]  /*0e90*/  CS2R R32, SRZ ;  /* 0x0000000000207805 */ /* 0x000fe4000001ff00 */
[----:B------:R-:W-:Y:S02]  /*0ea0*/  CS2R R34, SRZ ;  /* 0x0000000000227805 */ /* 0x000fe4000001ff00 */
[----:B------:R-:W-:Y:S02]  /*0eb0*/  CS2R R36, SRZ ;  /* 0x0000000000247805 */ /* 0x000fe4000001ff00 */
[----:B------:R-:W-:Y:S01]  /*0ec0*/  CS2R R38, SRZ ;  /* 0x0000000000267805 */ /* 0x000fe2000001ff00 */
[----:B0-----:R-:W-:Y:S01]  /*0ed0*/  IMAD R8, R4, R107, RZ ;  /* 0x0000006b04087224 */ /* 0x001fe200078e02ff */
[----:B------:R-:W-:Y:S01]  /*0ee0*/  CS2R R40, SRZ ;  /* 0x0000000000287805 */ /* 0x000fe2000001ff00 */
[----:B------:R-:W-:Y:S01]  /*0ef0*/  IMAD R4, R3, UR4, RZ ;  /* 0x0000000403047c24 */ /* 0x000fe2000f8e02ff */
[----:B------:R-:W-:Y:S01]  /*0f00*/  ULDC.64 UR4, c[0x0][0x218] ;  /* 0x0000860000047ab9 */ /* 0x000fe20000000a00 */
[C---:B------:R-:W-:Y:S01]  /*0f10*/  IMAD R10, R107.reuse, 0x2, R8 ;  /* 0x000000026b0a7824 */ /* 0x040fe200078e0208 */
[----:B------:R-:W-:Y:S01]  /*0f20*/  CS2R R42, SRZ ;  /* 0x00000000002a7805 */ /* 0x000fe2000001ff00 */
[----:B------:R-:W-:Y:S01]  /*0f30*/  IMAD R106, R106, UR8, RZ ;  /* 0x000000086a6a7c24 */ /* 0x000fe2000f8e02ff */
[----:B------:R-:W-:Y:S01]  /*0f40*/  CS2R R44, SRZ ;  /* 0x00000000002c7805 */ /* 0x000fe2000001ff00 */
[C---:B------:R-:W-:Y:S01]  /*0f50*/  IMAD R12, R107.reuse, 0x2, R10 ;  /* 0x000000026b0c7824 */ /* 0x040fe200078e020a */
[----:B------:R-:W-:Y:S01]  /*0f60*/  CS2R R46, SRZ ;  /* 0x00000000002e7805 */ /* 0x000fe2000001ff00 */
[----:B------:R-:W-:Y:S01]  /*0f70*/  IMAD.SHL.U32 R6, R4, 0x2, RZ ;  /* 0x0000000204067824 */ /* 0x000fe200078e00ff */
[----:B------:R-:W-:Y:S01]  /*0f80*/  CS2R R48, SRZ ;  /* 0x0000000000307805 */ /* 0x000fe2000001ff00 */
[----:B------:R-:W-:Y:S01]  /*0f90*/  IMAD.SHL.U32 R3, R106, 0x2, RZ ;  /* 0x000000026a037824 */ /* 0x000fe200078e00ff */
[----:B------:R-:W-:Y:S01]  /*0fa0*/  LEA R14, R107, R12, 0x1 ;  /* 0x0000000c6b0e7211 */ /* 0x000fe200078e08ff */
[----:B------:R-:W-:Y:S01]  /*0fb0*/  IMAD.HI R5, R4, 0x2, RZ ;  /* 0x0000000204057827 */ /* 0x000fe200078e02ff */
[----:B------:R-:W-:-:S02]  /*0fc0*/  CS2R R50, SRZ ;  /* 0x0000000000327805 */ /* 0x000fc4000001ff00 */
[----:B------:R-:W-:Y:S02]  /*0fd0*/  CS2R R52, SRZ ;  /* 0x0000000000347805 */ /* 0x000fe4000001ff00 */
[----:B------:R-:W-:Y:S01]  /*0fe0*/  IADD3 R83, P0, P1, R6, UR4, R3 ;  /* 0x0000000406537c10 */ /* 0x000fe2000f91e003 */
[----:B------:R-:W-:Y:S01]  /*0ff0*/  IMAD R16, R107, 0x2, R14 ;  /* 0x000000026b107824 */ /* 0x000fe200078e020e */
[----:B------:R-:W-:Y:S01]  /*1000*/  SGXT.U32 R3, R7, 0x2 ;  /* 0x000000020703781a */ /* 0x000fe20000000000 */
[----:B------:R-:W-:Y:S01]  /*1010*/  IMAD.HI R106, R106, 0x2, RZ ;  /* 0x000000026a6a7827 */ /* 0x000fe200078e02ff */
[----:B------:R-:W-:Y:S02]  /*1020*/  LEA R114, P2, R12, R83, 0x1 ;  /* 0x000000530c727211 */ /* 0x000fe400078408ff */
[----:B------:R-:W-:Y:S01]  /*1030*/  CS2R R54, SRZ ;  /* 0x0000000000367805 */ /* 0x000fe2000001ff00 */
[----:B------:R-:W-:Y:S01]  /*1040*/  UMOV UR10, 0xfffffffe ;  /* 0xfffffffe000a7882 */ /* 0x000fe20000000000 */
[----:B------:R-:W-:Y:S01]  /*1050*/  IMAD R4, R107, 0x2, R16 ;  /* 0x000000026b047824 */ /* 0x000fe200078e0210 */
[----:B------:R-:W-:Y:S01]  /*1060*/  IADD3.X R9, R5, UR5, R106, P0, P1 ;  /* 0x0000000505097c10 */ /* 0x000fe200087e246a */
[----:B-1----:R-:W-:Y:S01]  /*1070*/  IMAD R5, R18, R109, RZ ;  /* 0x0000006d12057224 */ /* 0x002fe200078e02ff */
[-C--:B------:R-:W-:Y:S01]  /*1080*/  LEA R110, P0, R8, R83.reuse, 0x1 ;  /* 0x00000053086e7211 */ /* 0x080fe200078008ff */
[----:B--2---:R-:W-:Y:S01]  /*1090*/  IMAD R7, R3, R24, RZ ;  /* 0x0000001803077224 */ /* 0x004fe200078e02ff */
[C---:B------:R-:W-:Y:S01]  /*10a0*/  LEA R6, R107.reuse, R4, 0x1 ;  /* 0x000000046b067211 */ /* 0x040fe200078e08ff */
[----:B------:R-:W-:Y:S01]  /*10b0*/  IMAD R108, R108, UR8, RZ ;  /* 0x000000086c6c7c24 */ /* 0x000fe2000f8e02ff */
[----:B------:R-:W-:Y:S01]  /*10c0*/  LEA R112, P1, R10, R83, 0x1 ;  /* 0x000000530a707211 */ /* 0x000fe200078208ff */
[----:B------:R-:W-:Y:S01]  /*10d0*/  ULDC.64 UR4, c[0x0][0x220] ;  /* 0x0000880000047ab9 */ /* 0x000fe20000000a00 */
[-C--:B------:R-:W-:Y:S01]  /*10e0*/  LEA.HI.X.SX32 R111, R8, R9.reuse, 0x1, P0 ;  /* 0x00000009086f7211 */ /* 0x080fe200000f0eff */
[C---:B------:R-:W-:Y:S01]  /*10f0*/  IMAD R18, R107.reuse, 0x2, R6 ;  /* 0x000000026b127824 */ /* 0x040fe200078e0206 */
[-C--:B------:R-:W-:Y:S01]  /*1100*/  LEA.HI.X.SX32 R113, R10, R9.reuse, 0x1, P1 ;  /* 0x000000090a717211 */ /* 0x080fe200008f0eff */
[----:B------:R-:W-:Y:S01]  /*1110*/  IMAD.MOV.U32 R106, RZ, RZ, -0x800000 ;  /* 0xff800000ff6a7424 */ /* 0x000fe200078e00ff */
[----:B------:R-:W-:Y:S01]  /*1120*/  LEA.HI.X.SX32 R115, R12, R9, 0x1, P2 ;  /* 0x000000090c737211 */ /* 0x000fe200010f0eff */
[C---:B------:R-:W-:Y:S01]  /*1130*/  IMAD R20, R107.reuse, 0x2, R18 ;  /* 0x000000026b147824 */ /* 0x040fe200078e0212 */
[-C--:B------:R-:W-:Y:S01]  /*1140*/  LEA R102, P2, R4, R83.reuse, 0x1 ;  /* 0x0000005304667211 */ /* 0x080fe200078408ff */
[----:B------:R-:W-:Y:S01]  /*1150*/  UMOV UR11, 0x7fffffdf ;  /* 0x7fffffdf000b7882 */ /* 0x000fe20000000000 */
[----:B------:R-:W-:Y:S01]  /*1160*/  LEA R116, P0, R14, R83, 0x1 ;  /* 0x000000530e747211 */ /* 0x000fe200078008ff */
[C---:B------:R-:W-:Y:S01]  /*1170*/  IMAD R8, R107.reuse, 0x2, R20 ;  /* 0x000000026b087824 */ /* 0x040fe200078e0214 */
[-C--:B------:R-:W-:Y:S01]  /*1180*/  LEA.HI.X.SX32 R103, R4, R9.reuse, 0x1, P2 ;  /* 0x0000000904677211 */ /* 0x080fe200010f0eff */
[----:B------:R-:W-:Y:S01]  /*1190*/  UMOV UR7, URZ ;  /* 0x0000003f00077c82 */ /* 0x000fe20008000000 */
[----:B------:R-:W-:Y:S01]  /*11a0*/  LEA.HI.X.SX32 R117, R14, R9, 0x1, P0 ;  /* 0x000000090e757211 */ /* 0x000fe200000f0eff */
[C---:B------:R-:W-:Y:S01]  /*11b0*/  IMAD R10, R107.reuse, 0x2, R8 ;  /* 0x000000026b0a7824 */ /* 0x040fe200078e0208 */
[-C--:B------:R-:W-:Y:S01]  /*11c0*/  LEA R104, P1, R16, R83.reuse, 0x1 ;  /* 0x0000005310687211 */ /* 0x080fe200078208ff */
[----:B------:R-:W-:Y:S01]  /*11d0*/  UIADD3.64 UR10, UR6, -UR10, URZ ;  /* 0x8000000a060a7297 */ /* 0x000fe2000fffe03f */
[----:B------:R-:W-:Y:S01]  /*11e0*/  LEA R100, P0, R6, R83, 0x1 ;  /* 0x0000005306647211 */ /* 0x000fe200078008ff */
[----:B------:R-:W-:Y:S01]  /*11f0*/  ULDC UR22, c[0x0][0x238] ;  /* 0x00008e0000167ab9 */ /* 0x000fe20000000800 */
[----:B------:R-:W-:-:S02]  /*1200*/  LEA R4, R107, R10, 0x1 ;  /* 0x0000000a6b047211 */ /* 0x000fc400078e08ff */
[-C--:B------:R-:W-:Y:S02]  /*1210*/  LEA.HI.X.SX32 R105, R16, R9.reuse, 0x1, P1 ;  /* 0x0000000910697211 */ /* 0x080fe400008f0eff */
[----:B------:R-:W-:Y:S01]  /*1220*/  LEA.HI.X.SX32 R101, R6, R9, 0x1, P0 ;  /* 0x0000000906657211 */ /* 0x000fe200000f0eff */
[C---:B------:R-:W-:Y:S01]  /*1230*/  IMAD R12, R107.reuse, 0x2, R4 ;  /* 0x000000026b0c7824 */ /* 0x040fe200078e0204 */
[-C--:B------:R-:W-:Y:S02]  /*1240*/  LEA R98, P1, R18, R83.reuse, 0x1 ;  /* 0x0000005312627211 */ /* 0x080fe400078208ff */
[----:B------:R-:W-:Y:S01]  /*1250*/  LEA R96, P2, R20, R83, 0x1 ;  /* 0x0000005314607211 */ /* 0x000fe200078408ff */
[C---:B------:R-:W-:Y:S01]  /*1260*/  IMAD R6, R107.reuse, 0x2, R12 ;  /* 0x000000026b067824 */ /* 0x040fe200078e020c */
[----:B------:R-:W-:Y:S02]  /*1270*/  LEA.HI.X.SX32 R99, R18, R9, 0x1, P1 ;  /* 0x0000000912637211 */ /* 0x000fe400008f0eff */
[----:B------:R-:W-:Y:S01]  /*1280*/  LEA R92, P1, R10, R83, 0x1 ;  /* 0x000000530a5c7211 */ /* 0x000fe200078208ff */
[----:B------:R-:W-:Y:S01]  /*1290*/  IMAD R14, R107, 0x2, R6 ;  /* 0x000000026b0e7824 */ /* 0x000fe200078e0206 */
[----:B------:R-:W-:-:S02]  /*12a0*/  LEA.HI.X.SX32 R97, R20, R9, 0x1, P2 ;  /* 0x0000000914617211 */ /* 0x000fc400010f0eff */
[----:B------:R-:W-:Y:S01]  /*12b0*/  LEA.HI.X.SX32 R93, R10, R9, 0x1, P1 ;  /* 0x000000090a5d7211 */ /* 0x000fe200008f0eff */
[----:B------:R-:W-:Y:S01]  /*12c0*/  IMAD R3, R107, 0x2, R14 ;  /* 0x000000026b037824 */ /* 0x000fe200078e020e */
[-C--:B------:R-:W-:Y:S02]  /*12d0*/  LEA R86, P1, R6, R83.reuse, 0x1 ;  /* 0x0000005306567211 */ /* 0x080fe400078208ff */
[-C--:B------:R-:W-:Y:S02]  /*12e0*/  LEA R94, P0, R8, R83.reuse, 0x1 ;  /* 0x00000053085e7211 */ /* 0x080fe400078008ff */
[-C--:B------:R-:W-:Y:S02]  /*12f0*/  LEA R90, P2, R4, R83.reuse, 0x1 ;  /* 0x00000053045a7211 */ /* 0x080fe400078408ff */
[----:B------:R-:W-:Y:S02]  /*1300*/  LEA R82, P3, R3, R83, 0x1 ;  /* 0x0000005303527211 */ /* 0x000fe400078608ff */
[----:B------:R-:W-:-:S02]  /*1310*/  LEA.HI.X.SX32 R87, R6, R9, 0x1, P1 ;  /* 0x0000000906577211 */ /* 0x000fc400008f0eff */
[-C--:B------:R-:W-:Y:S02]  /*1320*/  LEA.HI.X.SX32 R95, R8, R9.reuse, 0x1, P0 ;  /* 0x00000009085f7211 */ /* 0x080fe400000f0eff */
[----:B------:R-:W-:Y:S01]  /*1330*/  LEA.HI.X.SX32 R91, R4, R9, 0x1, P2 ;  /* 0x00000009045b7211 */ /* 0x000fe200010f0eff */
[C---:B------:R-:W-:Y:S01]  /*1340*/  IMAD.SHL.U32 R4, R5.reuse, 0x2, RZ ;  /* 0x0000000205047824 */ /* 0x040fe200078e00ff */
[----:B------:R-:W-:Y:S01]  /*1350*/  LEA R6, R24, R7, 0x2 ;  /* 0x0000000718067211 */ /* 0x000fe200078e10ff */
[----:B------:R-:W-:Y:S01]  /*1360*/  IMAD.HI R5, R5, 0x2, RZ ;  /* 0x0000000205057827 */ /* 0x000fe200078e02ff */
[-C--:B------:R-:W-:Y:S02]  /*1370*/  LEA R88, P0, R12, R83.reuse, 0x1 ;  /* 0x000000530c587211 */ /* 0x080fe400078008ff */
[----:B------:R-:W-:Y:S01]  /*1380*/  LEA R84, P2, R14, R83, 0x1 ;  /* 0x000000530e547211 */ /* 0x000fe200078408ff */
[----:B------:R-:W-:Y:S01]  /*1390*/  IMAD R8, R24, 0x4, R6 ;  /* 0x0000000418087824 */ /* 0x000fe200078e0206 */
[-C--:B------:R-:W-:Y:S01]  /*13a0*/  LEA.HI.X.SX32 R83, R3, R9.reuse, 0x1, P3 ;  /* 0x0000000903537211 */ /* 0x080fe200018f0eff */
[----:B------:R-:W-:Y:S01]  /*13b0*/  IMAD.SHL.U32 R3, R108, 0x2, RZ ;  /* 0x000000026c037824 */ /* 0x000fe200078e00ff */
[-C--:B------:R-:W-:Y:S01]  /*13c0*/  LEA.HI.X.SX32 R89, R12, R9.reuse, 0x1, P0 ;  /* 0x000000090c597211 */ /* 0x080fe200000f0eff */
[----:B------:R-:W-:Y:S01]  /*13d0*/  IMAD.HI R108, R108, 0x2, RZ ;  /* 0x000000026c6c7827 */ /* 0x000fe200078e02ff */
[----:B------:R-:W-:-:S02]  /*13e0*/  LEA.HI.X.SX32 R85, R14, R9, 0x1, P2 ;  /* 0x000000090e557211 */ /* 0x000fc400010f0eff */
[----:B------:R-:W-:Y:S01]  /*13f0*/  IADD3 R25, P0, P1, R4, UR4, R3 ;  /* 0x0000000404197c10 */ /* 0x000fe2000f91e003 */
[----:B------:R-:W-:Y:S01]  /*1400*/  IMAD R4, R24, 0x4, R8 ;  /* 0x0000000418047824 */ /* 0x000fe200078e0208 */
[C---:B------:R-:W-:Y:S01]  /*1410*/  LEA.HI R3, R2.reuse, 0x1c, RZ, 0x1b ;  /* 0x0000001c02037811 */ /* 0x040fe200078fd8ff */
[----:B------:R-:W-:Y:S01]  /*1420*/  UMOV UR4, URZ ;  /* 0x0000003f00047c82 */ /* 0x000fe20008000000 */
[----:B------:R-:W-:Y:S01]  /*1430*/  LEA.HI R2, R2, 0x3c, RZ, 0x1b ;  /* 0x0000003c02027811 */ /* 0x000fe200078fd8ff */
[----:B------:R-:W-:Y:S01]  /*1440*/  UIADD3.X UR13, UR4, 0x40000040, URZ, UP0, !UPT ;  /* 0x40000040040d7890 */ /* 0x000fe200087fe43f */
[----:B------:R-:W-:Y:S01]  /*1450*/  IADD3.X R108, R5, UR5, R108, P0, P1 ;  /* 0x00000005056c7c10 */ /* 0x000fe200087e246c */
[----:B------:R-:W-:Y:S01]  /*1460*/  IMAD R9, R3, R24, RZ ;  /* 0x0000001803097224 */ /* 0x000fe200078e02ff */
[----:B------:R-:W-:Y:S01]  /*1470*/  LEA R5, R24, R4, 0x2 ;  /* 0x0000000418057211 */ /* 0x000fe200078e10ff */
[----:B------:R-:W-:Y:S01]  /*1480*/  IMAD R10, R2, R24, RZ ;  /* 0x00000018020a7224 */ /* 0x000fe200078e02ff */
[-C--:B------:R-:W-:Y:S01]  /*1490*/  LEA R78, P1, R6, R25.reuse, 0x1 ;  /* 0x00000019064e7211 */ /* 0x080fe200078208ff */
[----:B------:R-:W-:Y:S01]  /*14a0*/  UMOV UR5, URZ ;  /* 0x0000003f00057c82 */ /* 0x000fe20008000000 */
[CC--:B------:R-:W-:Y:S01]  /*14b0*/  LEA R80, P0, R7.reuse, R25.reuse, 0x1 ;  /* 0x0000001907507211 */ /* 0x0c0fe200078008ff */
[----:B------:R-:W-:Y:S01]  /*14c0*/  IMAD R2, R24, 0x4, R5 ;  /* 0x0000000418027824 */ /* 0x000fe200078e0205 */
[-C--:B------:R-:W-:Y:S01]  /*14d0*/  LEA.HI.X.SX32 R79, R6, R108.reuse, 0x1, P1 ;  /* 0x0000006c064f7211 */ /* 0x080fe200008f0eff */
[----:B------:R-:W-:Y:S01]  /*14e0*/  UIADD3.X UR15, UR5, 0x40000040, URZ, UP1, !UPT ;  /* 0x40000040050f7890 */ /* 0x000fe20008ffe43f */
[-C--:B------:R-:W-:Y:S01]  /*14f0*/  LEA.HI.X.SX32 R81, R7, R108.reuse, 0x1, P0 ;  /* 0x0000006c07517211 */ /* 0x080fe200000f0eff */
[----:B------:R-:W-:Y:S01]  /*1500*/  IMAD R3, R24, 0x4, R2 ;  /* 0x0000000418037824 */ /* 0x000fe200078e0202 */
[-C--:B------:R-:W-:Y:S01]  /*1510*/  LEA R22, P1, R4, R25.reuse, 0x1 ;  /* 0x0000001904167211 */ /* 0x080fe200078208ff */
[----:B------:R-:W-:Y:S01]  /*1520*/  UIADD3.64 UR24, UR12, 0x80, URZ ;  /* 0x000000800c187897 */ /* 0x000fe2000fffe03f */
[CC--:B------:R-:W-:Y:S01]  /*1530*/  LEA R76, P2, R9.reuse, R25.reuse, 0x1 ;  /* 0x00000019094c7211 */ /* 0x0c0fe200078408ff */
[----:B------:R-:W-:Y:S01]  /*1540*/  IMAD R6, R24, 0x8, R3 ;  /* 0x0000000818067824 */ /* 0x000fe200078e0203 */
[-C--:B------:R-:W-:Y:S01]  /*1550*/  LEA.HI.X.SX32 R23, R4, R108.reuse, 0x1, P1 ;  /* 0x0000006c04177211 */ /* 0x080fe200008f0eff */
[----:B------:R-:W-:Y:S01]  /*1560*/  UIADD3.64 UR28, UR12, 0x100, URZ ;  /* 0x000001000c1c7897 */ /* 0x000fe2000fffe03f */
[----:B------:R-:W-:Y:S01]  /*1570*/  LEA.HI.X.SX32 R77, R9, R108, 0x1, P2 ;  /* 0x0000006c094d7211 */ /* 0x000fe200010f0eff */
[----:B------:R-:W-:Y:S01]  /*1580*/  IMAD R7, R24, 0x4, R6 ;  /* 0x0000000418077824 */ /* 0x000fe200078e0206 */
[-C--:B------:R-:W-:Y:S01]  /*1590*/  LEA R72, P0, R8, R25.reuse, 0x1 ;  /* 0x0000001908487211 */ /* 0x080fe200078008ff */
[----:B------:R-:W-:Y:S01]  /*15a0*/  UIADD3.64 UR26, UR14, 0x2, URZ ;  /* 0x000000020e1a7897 */ /* 0x000fe2000fffe03f */
[----:B------:R-:W-:Y:S01]  /*15b0*/  LEA R16, P2, R3, R25, 0x1 ;  /* 0x0000001903107211 */ /* 0x000fe200078408ff */
[----:B------:R-:W-:Y:S01]  /*15c0*/  UIADD3.64 UR30, UR14, 0x4, URZ ;  /* 0x000000040e1e7897 */ /* 0x000fe2000fffe03f */
[----:B------:R-:W-:-:S02]  /*15d0*/  LEA R4, R24, R7, 0x2 ;  /* 0x0000000718047211 */ /* 0x000fc400078e10ff */
[-C--:B------:R-:W-:Y:S02]  /*15e0*/  LEA.HI.X.SX32 R73, R8, R108.reuse, 0x1, P0 ;  /* 0x0000006c08497211 */ /* 0x080fe400000f0eff */
[-C--:B------:R-:W-:Y:S01]  /*15f0*/  LEA R20, P0, R5, R25.reuse, 0x1 ;  /* 0x0000001905147211 */ /* 0x080fe200078008ff */
[----:B------:R-:W-:Y:S01]  /*1600*/  IMAD R9, R24, 0x4, R4 ;  /* 0x0000000418097824 */ /* 0x000fe200078e0204 */
[-C--:B------:R-:W-:Y:S02]  /*1610*/  LEA.HI.X.SX32 R17, R3, R108.reuse, 0x1, P2 ;  /* 0x0000006c03117211 */ /* 0x080fe400010f0eff */
[-C--:B------:R-:W-:Y:S01]  /*1620*/  LEA R18, P1, R2, R25.reuse, 0x1 ;  /* 0x0000001902127211 */ /* 0x080fe200078208ff */
[----:B------:R-:W-:Y:S01]  /*1630*/  IMAD R3, R24, 0x4, R9 ;  /* 0x0000000418037824 */ /* 0x000fe200078e0209 */
[----:B------:R-:W-:Y:S02]  /*1640*/  LEA R74, P3, R10, R25, 0x1 ;  /* 0x000000190a4a7211 */ /* 0x000fe400078608ff */
[-C--:B------:R-:W-:Y:S01]  /*1650*/  LEA.HI.X.SX32 R21, R5, R108.reuse, 0x1, P0 ;  /* 0x0000006c05157211 */ /* 0x080fe200000f0eff */
[----:B------:R-:W-:Y:S01]  /*1660*/  IMAD R5, R24, 0x4, R3 ;  /* 0x0000000418057824 */ /* 0x000fe200078e0203 */
[----:B------:R-:W-:-:S02]  /*1670*/  LEA.HI.X.SX32 R19, R2, R108, 0x1, P1 ;  /* 0x0000006c02137211 */ /* 0x000fc400008f0eff */
[-C--:B------:R-:W-:Y:S01]  /*1680*/  LEA.HI.X.SX32 R75, R10, R108.reuse, 0x1, P3 ;  /* 0x0000006c0a4b7211 */ /* 0x080fe200018f0eff */
[----:B------:R-:W-:Y:S01]  /*1690*/  IMAD R24, R24, 0x4, R5 ;  /* 0x0000000418187824 */ /* 0x000fe200078e0205 */
[-C--:B------:R-:W-:Y:S02]  /*16a0*/  LEA R14, P0, R6, R25.reuse, 0x1 ;  /* 0x00000019060e7211 */ /* 0x080fe400078008ff */
[CC--:B------:R-:W-:Y:S02]  /*16b0*/  LEA R12, P1, R7.reuse, R25.reuse, 0x1 ;  /* 0x00000019070c7211 */ /* 0x0c0fe400078208ff */
[----:B------:R-:W-:Y:S02]  /*16c0*/  LEA R10, P2, R4, R25, 0x1 ;  /* 0x00000019040a7211 */ /* 0x000fe400078408ff */
[-C--:B------:R-:W-:Y:S02]  /*16d0*/  LEA.HI.X.SX32 R15, R6, R108.reuse, 0x1, P0 ;  /* 0x0000006c060f7211 */ /* 0x080fe400000f0eff */
[----:B------:R-:W-:-:S02]  /*16e0*/  LEA.HI.X.SX32 R13, R7, R108, 0x1, P1 ;  /* 0x0000006c070d7211 */ /* 0x000fc400008f0eff */
[-C--:B------:R-:W-:Y:S02]  /*16f0*/  LEA.HI.X.SX32 R11, R4, R108.reuse, 0x1, P2 ;  /* 0x0000006c040b7211 */ /* 0x080fe400010f0eff */
[-C--:B------:R-:W-:Y:S02]  /*1700*/  LEA R6, P1, R3, R25.reuse, 0x1 ;  /* 0x0000001903067211 */ /* 0x080fe400078208ff */
[-C--:B------:R-:W-:Y:S02]  /*1710*/  LEA R8, P0, R9, R25.reuse, 0x1 ;  /* 0x0000001909087211 */ /* 0x080fe400078008ff */
[-C--:B------:R-:W-:Y:S02]  /*1720*/  LEA R4, P2, R5, R25.reuse, 0x1 ;  /* 0x0000001905047211 */ /* 0x080fe400078408ff */
[----:B------:R-:W-:Y:S02]  /*1730*/  LEA R2, P3, R24, R25, 0x1 ;  /* 0x0000001918027211 */ /* 0x000fe400078608ff */
[----:B------:R-:W-:-:S02]  /*1740*/  LEA.HI.X.SX32 R7, R3, R108, 0x1, P1 ;  /* 0x0000006c03077211 */ /* 0x000fc400008f0eff */
[-C--:B------:R-:W-:Y:S02]  /*1750*/  LEA.HI.X.SX32 R9, R9, R108.reuse, 0x1, P0 ;  /* 0x0000006c09097211 */ /* 0x080fe400000f0eff */
[-C--:B------:R-:W-:Y:S02]  /*1760*/  LEA.HI.X.SX32 R5, R5, R108.reuse, 0x1, P2 ;  /* 0x0000006c05057211 */ /* 0x080fe400010f0eff */
[----:B------:R-:W-:Y:S02]  /*1770*/  LEA.HI.X.SX32 R3, R24, R108, 0x1, P3 ;  /* 0x0000006c18037211 */ /* 0x000fe400018f0eff */
[----:B------:R-:W-:Y:S02]  /*1780*/  CS2R R24, SRZ ;  /* 0x0000000000187805 */ /* 0x000fe4000001ff00 */
[----:B------:R-:W-:-:S07]  /*1790*/  MOV R108, 0x3f800000 ;  /* 0x3f800000006c7802 */ /* 0x000fce0000000f00 */
.L_x_1:
[----:B------:R-:W-:-:S04]  /*17a0*/  IMAD.WIDE R62, R137, 0x2, R104 ;  /* 0x00000002893e7825 */ /* 0x000fc800078e0268 */
[C---:B------:R-:W-:Y:S01]  /*17b0*/  IMAD.WIDE R56, R137.reuse, 0x2, R110 ;  /* 0x0000000289387825 */ /* 0x040fe200078e026e */
[----:B------:R0:W2:Y:S03]  /*17c0*/  LDG.E.U16 R128, desc[UR20][R62.64] ;  /* 0x000000143e807981 */ /* 0x0000a6000c1e1500 */
[C---:B------:R-:W-:Y:S01]  /*17d0*/  IMAD.WIDE R58, R137.reuse, 0x2, R112 ;  /* 0x00000002893a7825 */ /* 0x040fe200078e0270 */
[----:B------:R1:W3:Y:S03]  /*17e0*/  LDG.E.U16 R124, desc[UR20][R56.64] ;  /* 0x00000014387c7981 */ /* 0x0002e6000c1e1500 */
[C---:B------:R-:W-:Y:S01]  /*17f0*/  IMAD.WIDE R60, R137.reuse, 0x2, R114 ;  /* 0x00000002893c7825 */ /* 0x040fe200078e0272 */
[----:B------:R4:W5:Y:S03]  /*1800*/  LDG.E.U16 R125, desc[UR20][R58.64] ;  /* 0x000000143a7d7981 */ /* 0x000966000c1e1500 */
[C---:B------:R-:W-:Y:S01]  /*1810*/  IMAD.WIDE R64, R137.reuse, 0x2, R102 ;  /* 0x0000000289407825 */ /* 0x040fe200078e0266 */
[----:B------:R4:W5:Y:S03]  /*1820*/  LDG.E.U16 R126, desc[UR20][R60.64] ;  /* 0x000000143c7e7981 */ /* 0x000966000c1e1500 */
[C---:B------:R-:W-:Y:S01]  /*1830*/  IMAD.WIDE R68, R137.reuse, 0x2, R96 ;  /* 0x0000000289447825 */ /* 0x040fe200078e0260 */
[----:B------:R4:W5:Y:S03]  /*1840*/  LDG.E.U16 R129, desc[UR20][R64.64] ;  /* 0x0000001440817981 */ /* 0x000966000c1e1500 */
[----:B------:R-:W-:-:S02]  /*1850*/  IMAD.WIDE R120, R137, 0x2, R88 ;  /* 0x0000000289787825 */ /* 0x000fc400078e0258 */
[----:B------:R-:W5:Y:S02]  /*1860*/  LDG.E.U16 R68, desc[UR20][R68.64] ;  /* 0x0000001444447981 */ /* 0x000f64000c1e1500 */
[C---:B------:R-:W-:Y:S02]  /*1870*/  IMAD.WIDE R70, R137.reuse, 0x2, R94 ;  /* 0x0000000289467825 */ /* 0x040fe400078e025e */
[----:B------:R-:W5:Y:S02]  /*1880*/  LDG.E.U16 R120, desc[UR20][R120.64] ;  /* 0x0000001478787981 */ /* 0x000f64000c1e1500 */
[C---:B------:R-:W-:Y:S02]  /*1890*/  IMAD.WIDE R122, R137.reuse, 0x2, R86 ;  /* 0x00000002897a7825 */ /* 0x040fe400078e0256 */
[----:B------:R-:W5:Y:S02]  /*18a0*/  LDG.E.U16 R71, desc[UR20][R70.64] ;  /* 0x0000001446477981 */ /* 0x000f64000c1e1500 */
[----:B------:R-:W-:-:S02]  /*18b0*/  IMAD.WIDE R66, R137, 0x2, R100 ;  /* 0x0000000289427825 */ /* 0x000fc400078e0264 */
[----:B------:R-:W5:Y:S02]  /*18c0*/  LDG.E.U16 R123, desc[UR20][R122.64] ;  /* 0x000000147a7b7981 */ /* 0x000f64000c1e1500 */
[C---:B------:R-:W-:Y:S02]  /*18d0*/  IMAD.WIDE R118, R137.reuse, 0x2, R92 ;  /* 0x0000000289767825 */ /* 0x040fe400078e025c */
[----:B------:R-:W5:Y:S02]  /*18e0*/  LDG.E.U16 R66, desc[UR20][R66.64] ;  /* 0x0000001442427981 */ /* 0x000f64000c1e1500 */
[C---:B0-----:R-:W-:Y:S02]  /*18f0*/  IMAD.WIDE R62, R137.reuse, 0x2, R84 ;  /* 0x00000002893e7825 */ /* 0x041fe400078e0254 */
[----:B------:R-:W5:Y:S02]  /*1900*/  LDG.E.U16 R118, desc[UR20][R118.64] ;  /* 0x0000001476767981 */ /* 0x000f64000c1e1500 */
[----:B-1----:R-:W-:-:S02]  /*1910*/  IMAD.WIDE R56, R137, 0x2, R116 ;  /* 0x0000000289387825 */ /* 0x002fc400078e0274 */
[----:B------:R-:W5:Y:S02]  /*1920*/  LDG.E.U16 R140, desc[UR20][R62.64] ;  /* 0x000000143e8c7981 */ /* 0x000f64000c1e1500 */
[C---:B----4-:R-:W-:Y:S02]  /*1930*/  IMAD.WIDE R58, R137.reuse, 0x2, R98 ;  /* 0x00000002893a7825 */ /* 0x050fe400078e0262 */
[----:B------:R-:W4:Y:S02]  /*1940*/  LDG.E.U16 R127, desc[UR20][R56.64] ;  /* 0x00000014387f7981 */ /* 0x000f24000c1e1500 */
[C---:B------:R-:W-:Y:S02]  /*1950*/  IMAD.WIDE R60, R137.reuse, 0x2, R90 ;  /* 0x00000002893c7825 */ /* 0x040fe400078e025a */
[----:B------:R-:W4:Y:S02]  /*1960*/  LDG.E.U16 R139, desc[UR20][R58.64] ;  /* 0x000000143a8b7981 */ /* 0x000f24000c1e1500 */
[----:B------:R-:W-:-:S02]  /*1970*/  IMAD.WIDE R64, R137, 0x2, R82 ;  /* 0x0000000289407825 */ /* 0x000fc400078e0252 */
[----:B------:R-:W4:Y:S04]  /*1980*/  LDG.E.U16 R141, desc[UR20][R60.64] ;  /* 0x000000143c8d7981 */ /* 0x000f28000c1e1500 */
[----:B------:R-:W4:Y:S01]  /*1990*/  LDG.E.U16 R121, desc[UR20][R64.64] ;  /* 0x0000001440797981 */ /* 0x000f22000c1e1500 */
[----:B------:R-:W-:Y:S06]  /*19a0*/  BAR.SYNC.DEFER_BLOCKING 0x0 ;  /* 0x0000000000007b1d */ /* 0x000fec0000010000 */
[----:B------:R-:W-:Y:S01]  /*19b0*/  UMOV UR17, 0x40000040 ;  /* 0x4000004000117882 */ /* 0x000fe20000000000 */
[----:B------:R-:W-:Y:S01]  /*19c0*/  UMOV UR18, UR6 ;  /* 0x0000000600127c82 */ /* 0x000fe20008000000 */
[----:B------:R-:W-:Y:S01]  /*19d0*/  UMOV UR19, 0x40000040 ;  /* 0x4000004000137882 */ /* 0x000fe20000000000 */
[----:B------:R-:W-:-:S04]  /*19e0*/  IMAD.WIDE R142, R135, 0x2, R80 ;  /* 0x00000002878e7825 */ /* 0x000fc800078e0250 */
[----:B------:R-:W-:-:S04]  /*19f0*/  IMAD.WIDE R148, R135, 0x2, R72 ;  /* 0x0000000287947825 */ /* 0x000fc800078e0248 */
[----:B------:R-:W-:-:S04]  /*1a00*/  IMAD.WIDE R150, R135, 0x2, R14 ;  /* 0x0000000287967825 */ /* 0x000fc800078e020e */
[----:B------:R-:W-:-:S04]  /*1a10*/  IMAD.WIDE R152, R135, 0x2, R16 ;  /* 0x0000000287987825 */ /* 0x000fc800078e0210 */
[C---:B------:R-:W-:Y:S01]  /*1a20*/  IMAD.WIDE R154, R135.reuse, 0x2, R76 ;  /* 0x00000002879a7825 */ /* 0x040fe200078e024c */
[----:B--2---:R-:W-:Y:S04]  /*1a30*/  STS.U16 [R133+UR9+0x2400], R128 ;  /* 0x0024008085007988 */ /* 0x004fe80008000409 */
[----:B---3--:R-:W-:Y:S04]  /*1a40*/  STS.U16 [R133+UR9+0x2000], R124 ;  /* 0x0020007c85007988 */ /* 0x008fe80008000409 */
[----:B-----5:R-:W-:Y:S04]  /*1a50*/  STS.U16 [R133+UR9+0x2800], R68 ;  /* 0x0028004485007988 */ /* 0x020fe80008000409 */
[----:B------:R-:W-:Y:S04]  /*1a60*/  STS.U16 [R133+UR9+0x2c00], R120 ;  /* 0x002c007885007988 */ /* 0x000fe80008000409 */
[----:B------:R-:W-:Y:S04]  /*1a70*/  STS.U16 [R132+UR9+0x2100], R125 ;  /* 0x0021007d84007988 */ /* 0x000fe80008000409 */
[----:B------:R-:W-:Y:S04]  /*1a80*/  STS.U16 [R132+UR9+0x2500], R129 ;  /* 0x0025008184007988 */ /* 0x000fe80008000409 */
[----:B------:R-:W-:Y:S04]  /*1a90*/  STS.U16 [R132+UR9+0x2900], R71 ;  /* 0x0029004784007988 */ /* 0x000fe80008000409 */
[----:B------:R-:W-:Y:S04]  /*1aa0*/  STS.U16 [R132+UR9+0x2d00], R123 ;  /* 0x002d007b84007988 */ /* 0x000fe80008000409 */
[----:B------:R-:W-:Y:S04]  /*1ab0*/  STS.U16 [R131+UR9+0x2200], R126 ;  /* 0x0022007e83007988 */ /* 0x000fe80008000409 */
[----:B------:R0:W-:Y:S04]  /*1ac0*/  STS.U16 [R131+UR9+0x2600], R66 ;  /* 0x0026004283007988 */ /* 0x0001e80008000409 */
[----:B------:R-:W-:Y:S04]  /*1ad0*/  STS.U16 [R131+UR9+0x2a00], R118 ;  /* 0x002a007683007988 */ /* 0x000fe80008000409 */
[----:B------:R-:W-:Y:S04]  /*1ae0*/  STS.U16 [R131+UR9+0x2e00], R140 ;  /* 0x002e008c83007988 */ /* 0x000fe80008000409 */
[----:B----4-:R-:W-:Y:S04]  /*1af0*/  STS.U16 [R130+UR9+0x2300], R127 ;  /* 0x0023007f82007988 */ /* 0x010fe80008000409 */
[----:B------:R-:W-:Y:S04]  /*1b00*/  STS.U16 [R130+UR9+0x2700], R139 ;  /* 0x0027008b82007988 */ /* 0x000fe80008000409 */
[----:B------:R-:W-:Y:S04]  /*1b10*/  STS.U16 [R130+UR9+0x2b00], R141 ;  /* 0x002b008d82007988 */ /* 0x000fe80008000409 */
[----:B------:R1:W-:Y:S01]  /*1b20*/  STS.U16 [R130+UR9+0x2f00], R121 ;  /* 0x002f007982007988 */ /* 0x0003e20008000409 */
[----:B------:R2:W-:Y:S06]  /*1b30*/  MEMBAR.ALL.CTA ;  /* 0x0000000000007992 */ /* 0x0005ec0000008000 */
[----:B--2---:R-:W2:Y:S02]  /*1b40*/  FENCE.VIEW.ASYNC.S ;  /* 0x00000000000073c6 */ /* 0x004ea40000000000 */
[----:B--2---:R-:W-:Y:S06]  /*1b50*/  BAR.SYNC.DEFER_BLOCKING 0x0 ;  /* 0x0000000000007b1d */ /* 0x004fec0000010000 */
[----:B0-----:R-:W-:Y:S01]  /*1b60*/  WARPGROUP.ARRIVE ;  /* 0x00000000000079c5 */ /* 0x001fe20000000000 */
[C---:B-1----:R-:W-:Y:S01]  /*1b70*/  IMAD.WIDE R120, R135.reuse, 0x2, R22 ;  /* 0x0000000287787825 */ /* 0x042fe200078e0216 */
[----:B------:R-:W2:Y:S04]  /*1b80*/  LDG.E.U16 R142, desc[UR20][R142.64] ;  /* 0x000000148e8e7981 */ /* 0x000ea8000c1e1500 */
[----:B------:R-:W-:Y:S01]  /*1b90*/  HGMMA.64x32x16.F32.BF16 R56, gdesc[UR16].tnspA, RZ, !UPT ;  /* 0x20600000103879f0 */ /* 0x000fe2000c7018ff */
[C---:B------:R-:W-:Y:S01]  /*1ba0*/  IMAD.WIDE R122, R135.reuse, 0x2, R20 ;  /* 0x00000002877a7825 */ /* 0x040fe200078e0214 */
[----:B------:R0:W3:Y:S03]  /*1bb0*/  LDG.E.U16 R145, desc[UR20][R120.64] ;  /* 0x0000001478917981 */ /* 0x0000e6000c1e1500 */
[C---:B------:R-:W-:Y:S01]  /*1bc0*/  IMAD.WIDE R124, R135.reuse, 0x2, R18 ;  /* 0x00000002877c7825 */ /* 0x040fe200078e0212 */
[----:B------:R1:W4:Y:S03]  /*1bd0*/  LDG.E.U16 R144, desc[UR20][R122.64] ;  /* 0x000000147a907981 */ /* 0x000326000c1e1500 */
[C---:B------:R-:W-:Y:S01]  /*1be0*/  IMAD.WIDE R118, R135.reuse, 0x2, R78 ;  /* 0x0000000287767825 */ /* 0x040fe200078e024e */
[----:B------:R5:W3:Y:S03]  /*1bf0*/  LDG.E.U16 R139, desc[UR20][R124.64] ;  /* 0x000000147c8b7981 */ /* 0x000ae6000c1e1500 */
[C---:B------:R-:W-:Y:S01]  /*1c00*/  IMAD.WIDE R140, R135.reuse, 0x2, R10 ;  /* 0x00000002878c7825 */ /* 0x040fe200078e020a */
[----:B------:R5:W3:Y:S03]  /*1c10*/  LDG.E.U16 R147, desc[UR20][R118.64] ;  /* 0x0000001476937981 */ /* 0x000ae6000c1e1500 */
[C---:B------:R-:W-:Y:S01]  /*1c20*/  IMAD.WIDE R128, R135.reuse, 0x2, R6 ;  /* 0x0000000287807825 */ /* 0x040fe200078e0206 */
[----:B------:R-:W4:Y:S03]  /*1c30*/  LDG.E.U16 R148, desc[UR20][R148.64] ;  /* 0x0000001494947981 */ /* 0x000f26000c1e1500 */
[C---:B------:R-:W-:Y:S01]  /*1c40*/  IMAD.WIDE R126, R135.reuse, 0x2, R2 ;  /* 0x00000002877e7825 */ /* 0x040fe200078e0202 */
[----:B------:R-:W3:Y:S03]  /*1c50*/  LDG.E.U16 R146, desc[UR20][R152.64] ;  /* 0x0000001498927981 */ /* 0x000ee6000c1e1500 */
[C---:B0-----:R-:W-:Y:S01]  /*1c60*/  IMAD.WIDE R120, R135.reuse, 0x2, R8 ;  /* 0x0000000287787825 */ /* 0x041fe200078e0208 */
[----:B------:R-:W3:Y:S03]  /*1c70*/  LDG.E.U16 R150, desc[UR20][R150.64] ;  /* 0x0000001496967981 */ /* 0x000ee6000c1e1500 */
[C---:B-1----:R-:W-:Y:S01]  /*1c80*/  IMAD.WIDE R122, R135.reuse, 0x2, R4 ;  /* 0x00000002877a7825 */ /* 0x042fe200078e0204 */
[----:B------:R-:W3:Y:S03]  /*1c90*/  LDG.E.U16 R140, desc[UR20][R140.64] ;  /* 0x000000148c8c7981 */ /* 0x000ee6000c1e1500 */
[C---:B-----5:R-:W-:Y:S01]  /*1ca0*/  IMAD.WIDE R124, R135.reuse, 0x2, R74 ;  /* 0x00000002877c7825 */ /* 0x060fe200078e024a */
[----:B------:R-:W5:Y:S03]  /*1cb0*/  LDG.E.U16 R128, desc[UR20][R128.64] ;  /* 0x0000001480807981 */ /* 0x000f66000c1e1500 */
[----:B------:R-:W-:Y:S01]  /*1cc0*/  IMAD.WIDE R118, R135, 0x2, R12 ;  /* 0x0000000287767825 */ /* 0x000fe200078e020c */
[----:B------:R0:W5:Y:S04]  /*1cd0*/  LDG.E.U16 R126, desc[UR20][R126.64] ;  /* 0x000000147e7e7981 */ /* 0x000168000c1e1500 */
[----:B------:R-:W5:Y:S04]  /*1ce0*/  LDG.E.U16 R143, desc[UR20][R154.64] ;  /* 0x000000149a8f7981 */ /* 0x000f68000c1e1500 */
[----:B------:R1:W5:Y:S04]  /*1cf0*/  LDG.E.U16 R149, desc[UR20][R118.64] ;  /* 0x0000001476957981 */ /* 0x000368000c1e1500 */
[----:B------:R1:W5:Y:S04]  /*1d00*/  LDG.E.U16 R121, desc[UR20][R120.64] ;  /* 0x0000001478797981 */ /* 0x000368000c1e1500 */
[----:B------:R1:W5:Y:S04]  /*1d10*/  LDG.E.U16 R123, desc[UR20][R122.64] ;  /* 0x000000147a7b7981 */ /* 0x000368000c1e1500 */
[----:B------:R-:W5:Y:S01]  /*1d20*/  LDG.E.U16 R125, desc[UR20][R124.64] ;  /* 0x000000147c7d7981 */ /* 0x000f62000c1e1500 */
[----:B------:R-:W-:Y:S04]  /*1d30*/  HGMMA.64x32x16.F32.BF16 R56, gdesc[UR12].tnspA, R56 ;  /* 0x206000000c3879f0 */ /* 0x000fe80008701838 */
[----:B------:R-:W-:Y:S04]  /*1d40*/  HGMMA.64x32x16.F32.BF16 R56, gdesc[UR24].tnspA, R56 ;  /* 0x20600000183879f0 */ /* 0x000fe80008701838 */
[----:B------:R-:W-:Y:S03]  /*1d50*/  HGMMA.64x32x16.F32.BF16 R56, gdesc[UR28].tnspA, R56, gsb0 ;  /* 0x206000001c3879f0 */ /* 0x000fe60008001838 */
[----:B------:R-:W-:-:S02]  /*1d60*/  WARPGROUP.DEPBAR.LE gsb0, 0x0 ;  /* 0x00008000000079c5 */ /* 0x000fc40000010000 */
[----:B0-----:R-:W-:Y:S01]  /*1d70*/  FMUL R127, R56, UR22 ;  /* 0x00000016387f7c20 */ /* 0x001fe20008400000 */
[----:B------:R-:W-:Y:S01]  /*1d80*/  FMUL R152, R57, UR22 ;  /* 0x0000001639987c20 */ /* 0x000fe20008400000 */
[----:B------:R-:W-:Y:S01]  /*1d90*/  FMUL R129, R60, UR22 ;  /* 0x000000163c817c20 */ /* 0x000fe20008400000 */
[----:B------:R-:W-:Y:S03]  /*1da0*/  BAR.SYNC.DEFER_BLOCKING 0x0 ;  /* 0x0000000000007b1d */ /* 0x000fe60000010000 */
[----:B------:R-:W-:Y:S01]  /*1db0*/  FMNMX R152, R127, R152, !PT ;  /* 0x000000987f987209 */ /* 0x000fe20007800000 */
[----:B------:R-:W-:-:S03]  /*1dc0*/  FMUL R127, R61, UR22 ;  /* 0x000000163d7f7c20 */ /* 0x000fc60008400000 */
[----:B------:R-:W-:Y:S01]  /*1dd0*/  FMNMX R152, R129, R152, !PT ;  /* 0x0000009881987209 */ /* 0x000fe20007800000 */
[----:B-1----:R-:W-:-:S03]  /*1de0*/  FMUL R118, R64, UR22 ;  /* 0x0000001640767c20 */ /* 0x002fc60008400000 */
[----:B------:R-:W-:Y:S01]  /*1df0*/  FMNMX R127, R127, R152, !PT ;  /* 0x000000987f7f7209 */ /* 0x000fe20007800000 */
[----:B------:R-:W-:-:S03]  /*1e00*/  FMUL R119, R65, UR22 ;  /* 0x0000001641777c20 */ /* 0x000fc60008400000 */
[----:B------:R-:W-:Y:S01]  /*1e10*/  FMNMX R120, R118, R127, !PT ;  /* 0x0000007f76787209 */ /* 0x000fe20007800000 */
[----:B------:R-:W-:-:S03]  /*1e20*/  FMUL R118, R68, UR22 ;  /* 0x0000001644767c20 */ /* 0x000fc60008400000 */
[----:B------:R-:W-:Y:S01]  /*1e30*/  FMNMX R127, R119, R120, !PT ;  /* 0x00000078777f7209 */ /* 0x000fe20007800000 */
[----:B------:R-:W-:-:S03]  /*1e40*/  FMUL R119, R69, UR22 ;  /* 0x0000001645777c20 */ /* 0x000fc60008400000 */
[----:B------:R-:W-:-:S04]  /*1e50*/  FMNMX R118, R118, R127, !PT ;  /* 0x0000007f76767209 */ /* 0x000fc80007800000 */
[----:B------:R-:W-:-:S05]  /*1e60*/  FMNMX R122, R119, R118, !PT ;  /* 0x00000076777a7209 */ /* 0x000fca0007800000 */
[----:B------:R-:W0:Y:S01]  /*1e70*/  SHFL.BFLY PT, R129, R122, 0x2, 0x1f ;  /* 0x0c401f007a817f89 */ /* 0x000e2200000e0000 */
[----:B------:R-:W-:Y:S01]  /*1e80*/  FMUL R118, R58, UR22 ;  /* 0x000000163a767c20 */ /* 0x000fe20008400000 */
[----:B------:R-:W-:Y:S01]  /*1e90*/  FMUL R119, R59, UR22 ;  /* 0x000000163b777c20 */ /* 0x000fe20008400000 */
[----:B------:R-:W-:-:S04]  /*1ea0*/  FMUL R120, R62, UR22 ;  /* 0x000000163e787c20 */ /* 0x000fc80008400000 */
[----:B------:R-:W-:Y:S01]  /*1eb0*/  FMNMX R119, R118, R119, !PT ;  /* 0x0000007776777209 */ /* 0x000fe20007800000 */
[----:B------:R-:W-:-:S03]  /*1ec0*/  FMUL R118, R63, UR22 ;  /* 0x000000163f767c20 */ /* 0x000fc60008400000 */
[----:B------:R-:W-:Y:S01]  /*1ed0*/  FMNMX R127, R120, R119, !PT ;  /* 0x00000077787f7209 */ /* 0x000fe20007800000 */
[----:B------:R-:W-:-:S03]  /*1ee0*/  FMUL R119, R66, UR22 ;  /* 0x0000001642777c20 */ /* 0x000fc60008400000 */
[----:B------:R-:W-:Y:S01]  /*1ef0*/  FMNMX R120, R118, R127, !PT ;  /* 0x0000007f76787209 */ /* 0x000fe20007800000 */
[----:B------:R-:W-:-:S03]  /*1f00*/  FMUL R118, R67, UR22 ;  /* 0x0000001643767c20 */ /* 0x000fc60008400000 */
[----:B------:R-:W-:Y:S02]  /*1f10*/  FMNMX R127, R119, R120, !PT ;  /* 0x00000078777f7209 */ /* 0x000fe40007800000 */
[----:B0-----:R-:W-:Y:S01]  /*1f20*/  FMNMX R129, R122, R129, !PT ;  /* 0x000000817a817209 */ /* 0x001fe20007800000 */
[----:B------:R-:W-:Y:S01]  /*1f30*/  FMUL R119, R70, UR22 ;  /* 0x0000001646777c20 */ /* 0x000fe20008400000 */
[----:B------:R-:W-:-:S03]  /*1f40*/  FMNMX R120, R118, R127, !PT ;  /* 0x0000007f76787209 */ /* 0x000fc60007800000 */
[----:B------:R-:W0:Y:S01]  /*1f50*/  SHFL.BFLY PT, R122, R129, 0x1, 0x1f ;  /* 0x0c201f00817a7f89 */ /* 0x000e2200000e0000 */
[----:B------:R-:W-:Y:S01]  /*1f60*/  FMUL R118, R71, UR22 ;  /* 0x0000001647767c20 */ /* 0x000fe20008400000 */
[----:B------:R-:W-:-:S04]  /*1f70*/  FMNMX R119, R119, R120, !PT ;  /* 0x0000007877777209 */ /* 0x000fc80007800000 */
[----:B------:R-:W-:-:S05]  /*1f80*/  FMNMX R120, R118, R119, !PT ;  /* 0x0000007776787209 */ /* 0x000fca0007800000 */
[----:B------:R-:W1:Y:S01]  /*1f90*/  SHFL.BFLY PT, R127, R120, 0x2, 0x1f ;  /* 0x0c401f00787f7f89 */ /* 0x000e6200000e0000 */
[----:B0-----:R-:W-:-:S04]  /*1fa0*/  FMNMX R119, R129, R122, !PT ;  /* 0x0000007a81777209 */ /* 0x001fc80007800000 */
[----:B------:R-:W-:-:S05]  /*1fb0*/  FMNMX R119, R119, R106, !PT ;  /* 0x0000006a77777209 */ /* 0x000fca0007800000 */
[--C-:B------:R-:W-:Y:S01]  /*1fc0*/  FFMA R56, R56, UR22, -R119.reuse ;  /* 0x0000001638387c23 */ /* 0x100fe20008000877 */
[----:B------:R-:W-:-:S03]  /*1fd0*/  FFMA R57, R57, UR22, -R119 ;  /* 0x0000001639397c23 */ /* 0x000fc60008000877 */
[----:B------:R-:W-:Y:S01]  /*1fe0*/  FMUL R118, R56, 1.4426950216293334961 ;  /* 0x3fb8aa3b38767820 */ /* 0x000fe20000400000 */
[----:B-1----:R-:W-:Y:S01]  /*1ff0*/  FMNMX R56, R120, R127, !PT ;  /* 0x0000007f78387209 */ /* 0x002fe20007800000 */
[----:B------:R-:W-:-:S04]  /*2000*/  FMUL R127, R57, 1.4426950216293334961 ;  /* 0x3fb8aa3b397f7820 */ /* 0x000fc80000400000 */
[----:B------:R-:W0:Y:S04]  /*2010*/  SHFL.BFLY PT, R57, R56, 0x1, 0x1f ;  /* 0x0c201f0038397f89 */ /* 0x000e2800000e0000 */
[----:B--2---:R-:W-:Y:S04]  /*2020*/  STS.U16 [R133+UR9+0x2000], R142 ;  /* 0x0020008e85007988 */ /* 0x004fe80008000409 */
[----:B----4-:R-:W-:Y:S04]  /*2030*/  STS.U16 [R133+UR9+0x2200], R148 ;  /* 0x0022009485007988 */ /* 0x010fe80008000409 */
[----:B------:R-:W-:Y:S04]  /*2040*/  STS.U16 [R133+UR9+0x2400], R144 ;  /* 0x0024009085007988 */ /* 0x000fe80008000409 */
[----:B---3--:R-:W-:Y:S04]  /*2050*/  STS.U16 [R133+UR9+0x2600], R146 ;  /* 0x0026009285007988 */ /* 0x008fe80008000409 */
[----:B------:R-:W-:Y:S04]  /*2060*/  STS.U16 [R133+UR9+0x2800], R150 ;  /* 0x0028009685007988 */ /* 0x000fe80008000409 */
[----:B------:R-:W-:Y:S04]  /*2070*/  STS.U16 [R133+UR9+0x2a00], R140 ;  /* 0x002a008c85007988 */ /* 0x000fe80008000409 */
[----:B-----5:R-:W-:Y:S04]  /*2080*/  STS.U16 [R133+UR9+0x2c00], R128 ;  /* 0x002c008085007988 */ /* 0x020fe80008000409 */
        /* <DEDUP_REMOVED lines=9> */
[----:B0-----:R-:W-:Y:S01]  /*2120*/  FMNMX R57, R56, R57, !PT ;  /* 0x0000003938397209 */ /* 0x001fe20007800000 */
[----:B------:R0:W-:Y:S06]  /*2130*/  MEMBAR.ALL.CTA ;  /* 0x0000000000007992 */ /* 0x0001ec0000008000 */
[----:B0-----:R-:W0:Y:S01]  /*2140*/  FENCE.VIEW.ASYNC.S ;  /* 0x00000000000073c6 */ /* 0x001e220000000000 */
[----:B------:R-:W-:Y:S01]  /*2150*/  FFMA R56, R69, UR22, -R119 ;  /* 0x0000001645387c23 */ /* 0x000fe20008000877 */
[----:B------:R-:W-:Y:S01]  /*2160*/  FMNMX R69, R57, R136, !PT ;  /* 0x0000008839457209 */ /* 0x000fe20007800000 */
[----:B------:R-:W-:-:S02]  /*2170*/  FADD R57, -R119, R106 ;  /* 0x0000006a77397221 */ /* 0x000fc40000000100 */
[----:B------:R-:W-:Y:S02]  /*2180*/  FMUL R56, R56, 1.4426950216293334961 ;  /* 0x3fb8aa3b38387820 */ /* 0x000fe40000400000 */
[----:B------:R-:W-:Y:S01]  /*2190*/  FMUL R57, R57, 1.4426950216293334961 ;  /* 0x3fb8aa3b39397820 */ /* 0x000fe20000400000 */
[--C-:B------:R-:W-:Y:S01]  /*21a0*/  FFMA R64, R64, UR22, -R119.reuse ;  /* 0x0000001640407c23 */ /* 0x100fe20008000877 */
[--C-:B------:R-:W-:Y:S01]  /*21b0*/  FFMA R65, R65, UR22, -R119.reuse ;  /* 0x0000001641417c23 */ /* 0x100fe20008000877 */
[----:B------:R-:W-:Y:S01]  /*21c0*/  FFMA R68, R68, UR22, -R119 ;  /* 0x0000001644447c23 */ /* 0x000fe20008000877 */
[----:B------:R1:W2:Y:S01]  /*21d0*/  MUFU.EX2 R151, R57 ;  /* 0x0000003900977308 */ /* 0x0002a20000000800 */
[--C-:B------:R-:W-:Y:S01]  /*21e0*/  FFMA R66, R66, UR22, -R69.reuse ;  /* 0x0000001642427c23 */ /* 0x100fe20008000845 */
[--C-:B------:R-:W-:Y:S01]  /*21f0*/  FFMA R67, R67, UR22, -R69.reuse ;  /* 0x0000001643437c23 */ /* 0x100fe20008000845 */
[----:B------:R-:W-:Y:S01]  /*2200*/  FFMA R70, R70, UR22, -R69 ;  /* 0x0000001646467c23 */ /* 0x000fe20008000845 */
[--C-:B------:R-:W-:Y:S01]  /*2210*/  FFMA R60, R60, UR22, -R119.reuse ;  /* 0x000000163c3c7c23 */ /* 0x100fe20008000877 */
[----:B------:R-:W-:Y:S01]  /*2220*/  FFMA R61, R61, UR22, -R119 ;  /* 0x000000163d3d7c23 */ /* 0x000fe20008000877 */
[--C-:B------:R-:W-:Y:S01]  /*2230*/  FFMA R58, R58, UR22, -R69.reuse ;  /* 0x000000163a3a7c23 */ /* 0x100fe20008000845 */
[--C-:B------:R-:W-:Y:S01]  /*2240*/  FFMA R59, R59, UR22, -R69.reuse ;  /* 0x000000163b3b7c23 */ /* 0x100fe20008000845 */
[----:B------:R3:W-:Y:S01]  /*2250*/  MUFU.EX2 R141, R56 ;  /* 0x00000038008d7308 */ /* 0x0007e20000000800 */
[----:B-1----:R-:W-:Y:S01]  /*2260*/  FADD R57, -R69, R136 ;  /* 0x0000008845397221 */ /* 0x002fe20000000100 */
[--C-:B------:R-:W-:Y:S01]  /*2270*/  FFMA R62, R62, UR22, -R69.reuse ;  /* 0x000000163e3e7c23 */ /* 0x100fe20008000845 */
[--C-:B------:R-:W-:Y:S01]  /*2280*/  FFMA R63, R63, UR22, -R69.reuse ;  /* 0x000000163f3f7c23 */ /* 0x100fe20008000845 */
[----:B------:R-:W-:Y:S01]  /*2290*/  FMUL R64, R64, 1.4426950216293334961 ;  /* 0x3fb8aa3b40407820 */ /* 0x000fe20000400000 */
[----:B------:R-:W-:Y:S01]  /*22a0*/  FMUL R65, R65, 1.4426950216293334961 ;  /* 0x3fb8aa3b41417820 */ /* 0x000fe20000400000 */
[----:B------:R-:W-:Y:S01]  /*22b0*/  FMUL R68, R68, 1.4426950216293334961 ;  /* 0x3fb8aa3b44447820 */ /* 0x000fe20000400000 */
[----:B------:R-:W-:Y:S01]  /*22c0*/  FMUL R66, R66, 1.4426950216293334961 ;  /* 0x3fb8aa3b42427820 */ /* 0x000fe20000400000 */
[----:B---3--:R-:W-:Y:S01]  /*22d0*/  FFMA R56, R71, UR22, -R69 ;  /* 0x0000001647387c23 */ /* 0x008fe20008000845 */
[----:B------:R-:W-:Y:S01]  /*22e0*/  FMUL R67, R67, 1.4426950216293334961 ;  /* 0x3fb8aa3b43437820 */ /* 0x000fe20000400000 */
        /* <DEDUP_REMOVED lines=9> */
[----:B------:R-:W1:Y:S08]  /*2380*/  MUFU.EX2 R71, R57 ;  /* 0x0000003900477308 */ /* 0x000e700000000800 */
[----:B------:R-:W-:Y:S08]  /*2390*/  MUFU.EX2 R118, R118 ;  /* 0x0000007600767308 */ /* 0x000ff00000000800 */
[----:B------:R-:W3:Y:S08]  /*23a0*/  MUFU.EX2 R127, R127 ;  /* 0x0000007f007f7308 */ /* 0x000ef00000000800 */
[----:B------:R-:W-:Y:S08]  /*23b0*/  MUFU.EX2 R120, R60 ;  /* 0x0000003c00787308 */ /* 0x000ff00000000800 */
[----:B------:R-:W4:Y:S08]  /*23c0*/  MUFU.EX2 R129, R61 ;  /* 0x0000003d00817308 */ /* 0x000f300000000800 */
[----:B------:R-:W-:Y:S08]  /*23d0*/  MUFU.EX2 R64, R64 ;  /* 0x0000004000407308 */ /* 0x000ff00000000800 */
[----:B------:R-:W5:Y:S08]  /*23e0*/  MUFU.EX2 R65, R65 ;  /* 0x0000004100417308 */ /* 0x000f700000000800 */
[----:B------:R-:W-:Y:S08]  /*23f0*/  MUFU.EX2 R68, R68 ;  /* 0x0000004400447308 */ /* 0x000ff00000000800 */
[----:B------:R-:W-:Y:S08]  /*2400*/  MUFU.EX2 R106, R58 ;  /* 0x0000003a006a7308 */ /* 0x000ff00000000800 */
[----:B------:R-:W0:Y:S08]  /*2410*/  MUFU.EX2 R153, R59 ;  /* 0x0000003b00997308 */ /* 0x000e300000000800 */
[----:B------:R-:W-:Y:S08]  /*2420*/  MUFU.EX2 R122, R62 ;  /* 0x0000003e007a7308 */ /* 0x000ff00000000800 */
[----:B------:R-:W0:Y:S08]  /*2430*/  MUFU.EX2 R155, R63 ;  /* 0x0000003f009b7308 */ /* 0x000e300000000800 */
[----:B------:R-:W-:Y:S08]  /*2440*/  MUFU.EX2 R66, R66 ;  /* 0x0000004200427308 */ /* 0x000ff00000000800 */
[----:B------:R-:W0:Y:S08]  /*2450*/  MUFU.EX2 R67, R67 ;  /* 0x0000004300437308 */ /* 0x000e300000000800 */
[----:B------:R-:W-:Y:S08]  /*2460*/  MUFU.EX2 R70, R70 ;  /* 0x0000004600467308 */ /* 0x000ff00000000800 */
[----:B------:R3:W0:Y:S01]  /*2470*/  MUFU.EX2 R157, R56 ;  /* 0x00000038009d7308 */ /* 0x0006220000000800 */
[-C--:B--2---:R-:W-:Y:S01]  /*2480*/  FMUL R24, R24, R151.reuse ;  /* 0x0000009718187220 */ /* 0x084fe20000400000 */
[-C--:B------:R-:W-:Y:S01]  /*2490*/  FMUL R25, R25, R151.reuse ;  /* 0x0000009719197220 */ /* 0x080fe20000400000 */
        /* <DEDUP_REMOVED lines=12> */
[----:B------:R-:W-:Y:S01]  /*2560*/  FMUL R52, R52, R151 ;  /* 0x0000009734347220 */ /* 0x000fe20000400000 */
[-C--:B-1----:R-:W-:Y:S01]  /*2570*/  FMUL R26, R26, R71.reuse ;  /* 0x000000471a1a7220 */ /* 0x082fe20000400000 */
        /* <DEDUP_REMOVED lines=14> */
[----:B------:R-:W-:Y:S01]  /*2660*/  FMUL R53, R53, R151 ;  /* 0x0000009735357220 */ /* 0x000fe20000400000 */
[----:B------:R-:W-:Y:S01]  /*2670*/  FMUL R55, R55, R71 ;  /* 0x0000004737377220 */ /* 0x000fe20000400000 */
[----:B---3--:R-:W-:-:S02]  /*2680*/  F2FP.BF16.F32.PACK_AB R56, R127, R118 ;  /* 0x000000767f38723e */ /* 0x008fc400000010ff */
[----:B----4-:R-:W-:Y:S02]  /*2690*/  F2FP.BF16.F32.PACK_AB R58, R129, R120 ;  /* 0x00000078813a723e */ /* 0x010fe400000010ff */
[----:B-----5:R-:W-:Y:S02]  /*26a0*/  F2FP.BF16.F32.PACK_AB R60, R65, R64 ;  /* 0x00000040413c723e */ /* 0x020fe400000010ff */
[----:B0-----:R-:W-:Y:S02]  /*26b0*/  F2FP.BF16.F32.PACK_AB R57, R153, R106 ;  /* 0x0000006a9939723e */ /* 0x001fe400000010ff */
[----:B------:R-:W-:Y:S02]  /*26c0*/  F2FP.BF16.F32.PACK_AB R59, R155, R122 ;  /* 0x0000007a9b3b723e */ /* 0x000fe400000010ff */
[----:B------:R-:W-:Y:S02]  /*26d0*/  F2FP.BF16.F32.PACK_AB R61, R67, R66 ;  /* 0x00000042433d723e */ /* 0x000fe400000010ff */
[----:B------:R-:W-:-:S02]  /*26e0*/  F2FP.BF16.F32.PACK_AB R62, R141, R68 ;  /* 0x000000448d3e723e */ /* 0x000fc400000010ff */
[----:B------:R-:W-:Y:S01]  /*26f0*/  F2FP.BF16.F32.PACK_AB R63, R157, R70 ;  /* 0x000000469d3f723e */ /* 0x000fe200000010ff */
[----:B------:R-:W-:Y:S06]  /*2700*/  BAR.SYNC.DEFER_BLOCKING 0x0 ;  /* 0x0000000000007b1d */ /* 0x000fec0000010000 */
[----:B------:R-:W-:Y:S01]  /*2710*/  UMOV UR18, UR6 ;  /* 0x0000000600127c82 */ /* 0x000fe20008000000 */
[----:B------:R-:W-:Y:S01]  /*2720*/  UMOV UR19, 0x80000020 ;  /* 0x8000002000137882 */ /* 0x000fe20000000000 */
[----:B------:R-:W-:-:S06]  /*2730*/  WARPGROUP.ARRIVE ;  /* 0x00000000000079c5 */ /* 0x000fcc0000000000 */
[----:B------:R-:W-:Y:S01]  /*2740*/  HGMMA.64x64x16.F32.BF16 R24, R56, gdesc[UR16], R24 ;  /* 0x00e0001038187df0 */ /* 0x000fe20008701818 */
[----:B------:R-:W-:Y:S01]  /*2750*/  FADD R127, R118, R127 ;  /* 0x0000007f767f7221 */ /* 0x000fe20000000000 */
[----:B------:R-:W-:-:S03]  /*2760*/  FADD R153, R106, R153 ;  /* 0x000000996a997221 */ /* 0x000fc60000000000 */
        /* <DEDUP_REMOVED lines=11> */
[----:B------:R-:W-:-:S04]  /*2820*/  FADD R70, R157, R70 ;  /* 0x000000469d467221 */ /* 0x000fc80000000000 */
[----:B------:R-:W0:Y:S04]  /*2830*/  SHFL.BFLY PT, R65, R68, 0x2, 0x1f ;  /* 0x0c401f0044417f89 */ /* 0x000e2800000e0000 */
[----:B------:R-:W1:Y:S01]  /*2840*/  SHFL.BFLY PT, R67, R70, 0x2, 0x1f ;  /* 0x0c401f0046437f89 */ /* 0x000e6200000e0000 */
[----:B------:R-:W-:Y:S01]  /*2850*/  HGMMA.64x64x16.F32.BF16 R24, R60, gdesc[UR8], R24, gsb0 ;  /* 0x00e000083c187df0 */ /* 0x000fe20008001818 */
[----:B0-----:R-:W-:Y:S01]  /*2860*/  FADD R65, R68, R65 ;  /* 0x0000004144417221 */ /* 0x001fe20000000000 */
[----:B-1----:R-:W-:-:S04]  /*2870*/  FADD R67, R70, R67 ;  /* 0x0000004346437221 */ /* 0x002fc80000000000 */
[----:B------:R-:W0:Y:S04]  /*2880*/  SHFL.BFLY PT, R64, R65, 0x1, 0x1f ;  /* 0x0c201f0041407f89 */ /* 0x000e2800000e0000 */
[----:B------:R-:W1:Y:S01]  /*2890*/  SHFL.BFLY PT, R66, R67, 0x1, 0x1f ;  /* 0x0c201f0043427f89 */ /* 0x000e6200000e0000 */
[----:B------:R-:W-:-:S06]  /*28a0*/  UIADD3 UR4, UR4, 0x20, URZ ;  /* 0x0000002004047890 */ /* 0x000fcc000fffe03f */
[----:B------:R-:W-:Y:S01]  /*28b0*/  ISETP.LE.AND P0, PT, R0, UR4, PT ;  /* 0x0000000400007c0c */ /* 0x000fe2000bf03270 */
[----:B------:R-:W-:Y:S01]  /*28c0*/  IMAD R135, R109, 0x20, R135 ;  /* 0x000000206d877824 */ /* 0x000fe200078e0287 */
[----:B------:R-:W-:Y:S01]  /*28d0*/  MOV R136, R69 ;  /* 0x0000004500887202 */ /* 0x000fe20000000f00 */
[----:B------:R-:W-:Y:S02]  /*28e0*/  IMAD R137, R107, 0x20, R137 ;  /* 0x000000206b897824 */ /* 0x000fe400078e0289 */
[----:B------:R-:W-:Y:S02]  /*28f0*/  IMAD.MOV.U32 R106, RZ, RZ, R119 ;  /* 0x000000ffff6a7224 */ /* 0x000fe400078e0077 */
[----:B0-----:R-:W-:Y:S01]  /*2900*/  FADD R64, R65, R64 ;  /* 0x0000004041407221 */ /* 0x001fe20000000000 */
[----:B-1----:R-:W-:-:S03]  /*2910*/  FADD R66, R67, R66 ;  /* 0x0000004243427221 */ /* 0x002fc60000000000 */
[----:B------:R-:W-:Y:S01]  /*2920*/  FFMA R108, R151, R108, R64 ;  /* 0x0000006c976c7223 */ /* 0x000fe20000000040 */
[----:B------:R-:W-:Y:S02]  /*2930*/  IMAD.MOV.U32 R64, RZ, RZ, R69 ;  /* 0x000000ffff407224 */ /* 0x000fe400078e0045 */
[----:B------:R-:W-:Y:S01]  /*2940*/  FFMA R138, R71, R138, R66 ;  /* 0x0000008a478a7223 */ /* 0x000fe20000000042 */
[----:B------:R-:W-:Y:S02]  /*2950*/  WARPGROUP.DEPBAR.LE gsb0, 0x0 ;  /* 0x00008000000079c5 */ /* 0x000fe40000010000 */
[----:B------:R-:W-:Y:S05]  /*2960*/  @!P0 BRA `(.L_x_1) ;  /* 0xffffffec008c8947 */ /* 0x000fea000383ffff */
.L_x_0:
[----:B------:R-:W-:Y:S01]  /*2970*/  FMUL R2, R51, 0.25 ;  /* 0x3e80000033027820 */ /* 0x000fe20000400000 */
[----:B------:R-:W-:Y:S01]  /*2980*/  FSETP.GT.AND P0, PT, |R138|, 8.50705917302346158658e+37, PT ;  /* 0x7e8000008a00780b */ /* 0x000fe20003f04200 */
[----:B------:R-:W-:Y:S01]  /*2990*/  FMUL R0, R55, 0.25 ;  /* 0x3e80000037007820 */ /* 0x000fe20000400000 */
[----:B------:R-:W-:Y:S01]  /*29a0*/  FMUL R5, R50, 0.25 ;  /* 0x3e80000032057820 */ /* 0x000fe20000400000 */
[----:B------:R-:W-:Y:S01]  /*29b0*/  FMUL R3, R54, 0.25 ;  /* 0x3e80000036037820 */ /* 0x000fe20000400000 */
[----:B------:R-:W-:Y:S01]  /*29c0*/  FSEL R51, R2, R51, P0 ;  /* 0x0000003302337208 */ /* 0x000fe20000000000 */
[----:B------:R-:W-:Y:S01]  /*29d0*/  FMUL R2, R47, 0.25 ;  /* 0x3e8000002f027820 */ /* 0x000fe20000400000 */
[----:B------:R-:W-:Y:S01]  /*29e0*/  FSEL R55, R0, R55, P0 ;  /* 0x0000003700377208 */ /* 0x000fe20000000000 */
[----:B------:R-:W-:Y:S01]  /*29f0*/  FMUL R4, R43, 0.25 ;  /* 0x3e8000002b047820 */ /* 0x000fe20000400000 */
[----:B------:R-:W-:Y:S01]  /*2a00*/  FSEL R15, R5, R50, P0 ;  /* 0x00000032050f7208 */ /* 0x000fe20000000000 */
[----:B------:R-:W0:Y:S01]  /*2a10*/  S2R R0, SR_TID.X ;  /* 0x0000000000007919 */ /* 0x000e220000002100 */
[----:B------:R-:W-:Y:S01]  /*2a20*/  FSEL R11, R3, R54, P0 ;  /* 0x00000036030b7208 */ /* 0x000fe20000000000 */
[----:B------:R-:W-:Y:S01]  /*2a30*/  FMUL R5, R42, 0.25 ;  /* 0x3e8000002a057820 */ /* 0x000fe20000400000 */
[----:B------:R-:W-:Y:S01]  /*2a40*/  FMUL R3, R46, 0.25 ;  /* 0x3e8000002e037820 */ /* 0x000fe20000400000 */
[----:B------:R-:W-:Y:S01]  /*2a50*/  FSEL R57, R2, R47, P0 ;  /* 0x0000002f02397208 */ /* 0x000fe20000000000 */
[----:B------:R-:W-:Y:S01]  /*2a60*/  FMUL R2, R35, 0.25 ;  /* 0x3e80000023027820 */ /* 0x000fe20000400000 */
[----:B------:R-:W-:Y:S01]  /*2a70*/  FSETP.GT.AND P1, PT, |R108|, 8.50705917302346158658e+37, PT ;  /* 0x7e8000006c00780b */ /* 0x000fe20003f24200 */
[----:B------:R-:W-:Y:S01]  /*2a80*/  FMUL R6, R39, 0.25 ;  /* 0x3e80000027067820 */ /* 0x000fe20000400000 */
[----:B------:R-:W-:Y:S01]  /*2a90*/  FSEL R61, R5, R42, P0 ;  /* 0x0000002a053d7208 */ /* 0x000fe20000000000 */
        /* <DEDUP_REMOVED lines=36> */
[----:B------:R-:W-:Y:S01]  /*2ce0*/  BAR.SYNC.DEFER_BLOCKING 0x0 ;  /* 0x0000000000007b1d */ /* 0x000fe20000010000 */
[----:B0-----:R-:W-:-:S02]  /*2cf0*/  LOP3.LUT R2, R0, 0x7, RZ, 0xc0, !PT ;  /* 0x0000000700027812 */ /* 0x001fc400078ec0ff */
[----:B------:R-:W-:Y:S02]  /*2d00*/  FSEL R79, R5, R28, P1 ;  /* 0x0000001c054f7208 */ /* 0x000fe40000800000 */
[----:B------:R-:W-:Y:S01]  /*2d10*/  FSEL R49, R4, R49, P1 ;  /* 0x0000003104317208 */ /* 0x000fe20000800000 */
[----:B------:R-:W-:Y:S01]  /*2d20*/  FMUL R4, R41, 0.25 ;  /* 0x3e80000029047820 */ /* 0x000fe20000400000 */
[----:B------:R-:W-:Y:S01]  /*2d30*/  FSEL R73, R3, R32, P1 ;  /* 0x0000002003497208 */ /* 0x000fe20000800000 */
[----:B------:R-:W0:Y:S01]  /*2d40*/  LDC R17, c[0x0][0x278] ;  /* 0x00009e00ff117b82 */ /* 0x000e220000000800 */
[----:B------:R-:W-:Y:S01]  /*2d50*/  LEA R5, R2, UR9, 0x4 ;  /* 0x0000000902057c11 */ /* 0x000fe2000f8e20ff */
[----:B------:R-:W-:Y:S01]  /*2d60*/  ULDC.64 UR4, c[0x0][0x270] ;  /* 0x00009c0000047ab9 */ /* 0x000fe20000000a00 */
[C---:B------:R-:W-:Y:S01]  /*2d70*/  SHF.L.U32 R3, R0.reuse, 0x3, RZ ;  /* 0x0000000300037819 */ /* 0x040fe200000006ff */
[----:B------:R-:W-:Y:S01]  /*2d80*/  UIMAD UR4, UR8, UR4, URZ ;  /* 0x00000004080472a4 */ /* 0x000fe2000f8e023f */
[----:B------:R-:W-:-:S02]  /*2d90*/  LOP3.LUT R10, R0, 0x8, RZ, 0xc0, !PT ;  /* 0x00000008000a7812 */ /* 0x000fc400078ec0ff */
[----:B------:R-:W-:Y:S01]  /*2da0*/  FSEL R77, R7, R30, P0 ;  /* 0x0000001e074d7208 */ /* 0x000fe20000000000 */
[--C-:B------:R-:W-:Y:S01]  /*2db0*/  IMAD R7, R2, -0x8, R5.reuse ;  /* 0xfffffff802077824 */ /* 0x100fe200078e0205 */
[----:B------:R-:W-:Y:S01]  /*2dc0*/  LOP3.LUT R19, R3, 0x380, RZ, 0xc0, !PT ;  /* 0x0000038003137812 */ /* 0x000fe200078ec0ff */
[----:B------:R-:W-:Y:S01]  /*2dd0*/  IMAD R2, R10, 0x80, R5 ;  /* 0x000000800a027824 */ /* 0x000fe200078e0205 */
[----:B------:R-:W-:Y:S01]  /*2de0*/  FSEL R41, R4, R41, P1 ;  /* 0x0000002904297208 */ /* 0x000fe20000800000 */
[----:B------:R-:W-:Y:S01]  /*2df0*/  FMUL R4, R33, 0.25 ;  /* 0x3e80000021047820 */ /* 0x000fe20000400000 */
[C---:B------:R-:W-:Y:S01]  /*2e00*/  FSETP.GEU.AND P2, PT, R108.reuse, 1.175494350822287508e-38, PT ;  /* 0x008000006c00780b */ /* 0x040fe20003f4e000 */
[----:B------:R-:W-:Y:S02]  /*2e10*/  IMAD.IADD R19, R19, 0x1, R2 ;  /* 0x0000000113137824 */ /* 0x000fe400078e0202 */
[----:B------:R-:W-:Y:S01]  /*2e20*/  FMUL R2, R108, 8388608 ;  /* 0x4b0000006c027820 */ /* 0x000fe20000400000 */
[----:B------:R-:W-:Y:S01]  /*2e30*/  FMUL R3, R24, 0.25 ;  /* 0x3e80000018037820 */ /* 0x000fe20000400000 */
[----:B------:R-:W-:Y:S01]  /*2e40*/  FSEL R33, R4, R33, P1 ;  /* 0x0000002104217208 */ /* 0x000fe20000800000 */
[----:B------:R-:W-:Y:S01]  /*2e50*/  FMUL R4, R25, 0.25 ;  /* 0x3e80000019047820 */ /* 0x000fe20000400000 */
[----:B------:R-:W-:-:S02]  /*2e60*/  FSETP.GEU.AND P4, PT, |R138|, 1.175494350822287508e-38, PT ;  /* 0x008000008a00780b */ /* 0x000fc40003f8e200 */
[----:B------:R-:W-:Y:S02]  /*2e70*/  FSEL R82, R2, R108, !P2 ;  /* 0x0000006c02527208 */ /* 0x000fe40005000000 */
[----:B------:R-:W-:Y:S01]  /*2e80*/  FSEL R85, R4, R25, P1 ;  /* 0x0000001904557208 */ /* 0x000fe20000800000 */
[----:B------:R-:W-:Y:S01]  /*2e90*/  IMAD.SHL.U32 R4, R0, 0x4, RZ ;  /* 0x0000000400047824 */ /* 0x000fe200078e00ff */
[----:B------:R-:W-:Y:S01]  /*2ea0*/  FSEL R87, R3, R24, P1 ;  /* 0x0000001803577208 */ /* 0x000fe20000800000 */
[----:B------:R-:W-:Y:S02]  /*2eb0*/  VIADD R2, R82, 0xc0cafb0d ;  /* 0xc0cafb0d52027836 */ /* 0x000fe40000000000 */
[C---:B------:R-:W-:Y:S01]  /*2ec0*/  FMUL R3, R138.reuse, 8388608 ;  /* 0x4b0000008a037820 */ /* 0x040fe20000400000 */
[----:B------:R-:W-:Y:S02]  /*2ed0*/  FSETP.GEU.AND P3, PT, R138, 1.175494350822287508e-38, PT ;  /* 0x008000008a00780b */ /* 0x000fe40003f6e000 */
[----:B------:R-:W-:-:S02]  /*2ee0*/  LOP3.LUT R4, R4, 0xc0, RZ, 0xc0, !PT ;  /* 0x000000c004047812 */ /* 0x000fc400078ec0ff */
[----:B------:R-:W-:Y:S01]  /*2ef0*/  LOP3.LUT R5, R2, 0xff800000, RZ, 0xc0, !PT ;  /* 0xff80000002057812 */ /* 0x000fe200078ec0ff */
[----:B------:R-:W-:Y:S01]  /*2f00*/  @!P4 FMUL R15, R15, 16777216 ;  /* 0x4b8000000f0fc820 */ /* 0x000fe20000400000 */
[----:B------:R-:W-:Y:S01]  /*2f10*/  FSEL R89, R3, R138, !P3 ;  /* 0x0000008a03597208 */ /* 0x000fe20005800000 */
[----:B------:R-:W-:Y:S01]  /*2f20*/  @P0 FMUL R138, R138, 0.25 ;  /* 0x3e8000008a8a0820 */ /* 0x000fe20000400000 */
[----:B------:R-:W-:Y:S01]  /*2f30*/  IMAD.IADD R21, R4, 0x1, R7 ;  /* 0x0000000104157824 */ /* 0x000fe200078e0207 */
[----:B------:R-:W-:Y:S01]  /*2f40*/  FSEL R4, RZ, -23, P2 ;  /* 0xc1b80000ff047808 */ /* 0x000fe20001000000 */
[----:B------:R-:W-:Y:S01]  /*2f50*/  @!P4 FMUL R55, R55, 16777216 ;  /* 0x4b8000003737c820 */ /* 0x000fe20000400000 */
[----:B------:R-:W-:Y:S01]  /*2f60*/  I2FP.F32.S32 R7, R5 ;  /* 0x0000000500077245 */ /* 0x000fe20000201400 */
[----:B------:R-:W-:Y:S01]  /*2f70*/  @!P4 FMUL R138, R138, 16777216 ;  /* 0x4b8000008a8ac820 */ /* 0x000fe20000400000 */
[----:B------:R-:W-:Y:S01]  /*2f80*/  LEA.HI R2, R10, R21, RZ, 0x1f ;  /* 0x000000150a027211 */ /* 0x000fe200078ff8ff */
[----:B------:R-:W-:-:S02]  /*2f90*/  VIADD R6, R89, 0xc0cafb0d ;  /* 0xc0cafb0d59067836 */ /* 0x000fc40000000000 */
[----:B------:R-:W-:Y:S01]  /*2fa0*/  @!P4 FMUL R11, R11, 16777216 ;  /* 0x4b8000000b0bc820 */ /* 0x000fe20000400000 */
[----:B------:R-:W-:Y:S01]  /*2fb0*/  FFMA.FTZ R21, R7, 1.1920928955078125e-07, R4 ;  /* 0x3400000007157823 */ /* 0x000fe20000010004 */
[----:B------:R-:W-:Y:S01]  /*2fc0*/  @!P4 FMUL R51, R51, 16777216 ;  /* 0x4b8000003333c820 */ /* 0x000fe20000400000 */
[----:B------:R-:W1:Y:S01]  /*2fd0*/  MUFU.RCP R4, R138 ;  /* 0x0000008a00047308 */ /* 0x000e620000001000 */
[----:B------:R-:W-:Y:S01]  /*2fe0*/  LOP3.LUT R8, R6, 0xff800000, RZ, 0xc0, !PT ;  /* 0xff80000006087812 */ /* 0x000fe200078ec0ff */
[----:B------:R-:W-:Y:S01]  /*2ff0*/  @!P4 FMUL R57, R57, 16777216 ;  /* 0x4b8000003939c820 */ /* 0x000fe20000400000 */
        /* <DEDUP_REMOVED lines=11> */
[----:B------:R-:W-:Y:S01]  /*30b0*/  IMAD.IADD R5, R82, 0x1, -R5 ;  /* 0x0000000152057824 */ /* 0x000fe200078e0a05 */
[----:B------:R-:W-:Y:S01]  /*30c0*/  I2FP.F32.S32 R9, R8 ;  /* 0x0000000800097245 */ /* 0x000fe20000201400 */
[----:B------:R-:W-:-:S02]  /*30d0*/  IMAD.MOV.U32 R7, RZ, RZ, 0x3dc6b27f ;  /* 0x3dc6b27fff077424 */ /* 0x000fc400078e00ff */
[C---:B-1----:R-:W-:Y:S01]  /*30e0*/  FMUL R25, R4.reuse, R15 ;  /* 0x0000000f04197220 */ /* 0x042fe20000400000 */
[C---:B------:R-:W-:Y:S01]  /*30f0*/  FMUL R47, R4.reuse, R55 ;  /* 0x00000037042f7220 */ /* 0x040fe20000400000 */
        /* <DEDUP_REMOVED lines=13> */
[----:B------:R-:W-:Y:S01]  /*31d0*/  FMUL R74, R4, R83 ;  /* 0x00000053044a7220 */ /* 0x000fe20000400000 */
[----:B------:R-:W-:-:S02]  /*31e0*/  IMAD.IADD R4, R89, 0x1, -R8 ;  /* 0x0000000159047824 */ /* 0x000fc400078e0a08 */
[----:B------:R-:W-:Y:S01]  /*31f0*/  FADD R8, R5, -1 ;  /* 0xbf80000005087421 */ /* 0x000fe20000000000 */
[C---:B------:R-:W-:Y:S01]  /*3200*/  FSETP.GEU.AND P0, PT, |R108|.reuse, 1.175494350822287508e-38, PT ;  /* 0x008000006c00780b */ /* 0x040fe20003f0e200 */
[----:B------:R-:W-:Y:S01]  /*3210*/  @P1 FMUL R108, R108, 0.25 ;  /* 0x3e8000006c6c1820 */ /* 0x000fe20000400000 */
[----:B------:R-:W-:Y:S01]  /*3220*/  FADD R10, R4, -1 ;  /* 0xbf800000040a7421 */ /* 0x000fe20000000000 */
[-C--:B------:R-:W-:Y:S01]  /*3230*/  FFMA.FTZ R5, R8, R7.reuse, -0.16845393180847167969 ;  /* 0xbe2c7f3008057423 */ /* 0x080fe20000010007 */
[----:B------:R-:W-:Y:S02]  /*3240*/  FSEL R6, RZ, -23, P3 ;  /* 0xc1b80000ff067808 */ /* 0x000fe40001800000 */
[----:B------:R-:W-:Y:S01]  /*3250*/  FFMA.FTZ R7, R10, R7, -0.16845393180847167969 ;  /* 0xbe2c7f300a077423 */ /* 0x000fe20000010007 */
[----:B------:R-:W-:Y:S01]  /*3260*/  FFMA.FTZ R5, R8, R5, 0.1716887056827545166 ;  /* 0x3e2fcf2a08057423 */ /* 0x000fe20000010005 */
[----:B------:R-:W-:Y:S01]  /*3270*/  SHF.R.U32.HI R30, RZ, 0x6, R0 ;  /* 0x00000006ff1e7819 */ /* 0x000fe20000011600 */
[----:B------:R-:W-:Y:S01]  /*3280*/  FFMA.FTZ R23, R9, 1.1920928955078125e-07, R6 ;  /* 0x3400000009177823 */ /* 0x000fe20000010006 */
[----:B------:R-:W-:Y:S01]  /*3290*/  FFMA.FTZ R7, R10, R7, 0.1716887056827545166 ;  /* 0x3e2fcf2a0a077423 */ /* 0x000fe20000010007 */
[----:B------:R-:W-:Y:S01]  /*32a0*/  FFMA.FTZ R5, R8, R5, -0.17900948226451873779 ;  /* 0xbe374e4308057423 */ /* 0x000fe20000010005 */
[----:B------:R-:W-:Y:S01]  /*32b0*/  SGXT.U32 R30, R30, 0x1 ;  /* 0x000000011e1e781a */ /* 0x000fe20000000000 */
[----:B------:R-:W-:Y:S01]  /*32c0*/  @!P0 FMUL R108, R108, 16777216 ;  /* 0x4b8000006c6c8820 */ /* 0x000fe20000400000 */
[----:B------:R-:W-:Y:S01]  /*32d0*/  FFMA.FTZ R7, R10, R7, -0.17900948226451873779 ;  /* 0xbe374e430a077423 */ /* 0x000fe20000010007 */
[----:B------:R-:W-:Y:S01]  /*32e0*/  FFMA.FTZ R5, R8, R5, 0.20512372255325317383 ;  /* 0x3e520bf408057423 */ /* 0x000fe20000010005 */
[----:B------:R-:W-:Y:S01]  /*32f0*/  @!P0 FMUL R13, R13, 16777216 ;  /* 0x4b8000000d0d8820 */ /* 0x000fe20000400000 */
[----:B------:R-:W1:Y:S01]  /*3300*/  MUFU.RCP R6, R108 ;  /* 0x0000006c00067308 */ /* 0x000e620000001000 */
[----:B------:R-:W-:Y:S01]  /*3310*/  FFMA.FTZ R7, R10, R7, 0.20512372255325317383 ;  /* 0x3e520bf40a077423 */ /* 0x000fe20000010007 */
[----:B------:R-:W-:Y:S01]  /*3320*/  FFMA.FTZ R5, R8, R5, -0.24046532809734344482 ;  /* 0xbe763c8b08057423 */ /* 0x000fe20000010005 */
[----:B------:R-:W-:Y:S01]  /*3330*/  @!P0 FMUL R53, R53, 16777216 ;  /* 0x4b80000035358820 */ /* 0x000fe20000400000 */
[----:B------:R-:W-:Y:S01]  /*3340*/  @!P0 FMUL R49, R49, 16777216 ;  /* 0x4b80000031318820 */ /* 0x000fe20000400000 */
[----:B------:R-:W-:Y:S01]  /*3350*/  FFMA.FTZ R7, R10, R7, -0.24046532809734344482 ;  /* 0xbe763c8b0a077423 */ /* 0x000fe20000010007 */
[----:B------:R-:W-:Y:S01]  /*3360*/  FFMA.FTZ R5, R8, R5, 0.28857114911079406738 ;  /* 0x3e93bf9908057423 */ /* 0x000fe20000010005 */
[----:B------:R-:W-:Y:S01]  /*3370*/  @!P0 FMUL R27, R27, 16777216 ;  /* 0x4b8000001b1b8820 */ /* 0x000fe20000400000 */
[----:B------:R-:W-:Y:S01]  /*3380*/  @!P0 FMUL R31, R31, 16777216 ;  /* 0x4b8000001f1f8820 */ /* 0x000fe20000400000 */
[----:B------:R-:W-:Y:S01]  /*3390*/  FFMA.FTZ R9, R10, R7, 0.28857114911079406738 ;  /* 0x3e93bf990a097423 */ /* 0x000fe20000010007 */
[C---:B------:R-:W-:Y:S01]  /*33a0*/  FFMA.FTZ R5, R8.reuse, R5, -0.36067417263984680176 ;  /* 0xbeb8aa4908057423 */ /* 0x040fe20000010005 */
[----:B------:R-:W-:Y:S01]  /*33b0*/  @!P0 FMUL R35, R35, 16777216 ;  /* 0x4b80000023238820 */ /* 0x000fe20000400000 */
[----:B------:R-:W-:Y:S01]  /*33c0*/  @!P0 FMUL R41, R41, 16777216 ;  /* 0x4b80000029298820 */ /* 0x000fe20000400000 */
[----:B------:R-:W-:Y:S01]  /*33d0*/  @!P0 FMUL R39, R39, 16777216 ;  /* 0x4b80000027278820 */ /* 0x000fe20000400000 */
[----:B------:R-:W-:Y:S01]  /*33e0*/  FFMA.FTZ R7, R8, R5, 0.48089820146560668945 ;  /* 0x3ef6384a08077423 */ /* 0x000fe20000010005 */
        /* <DEDUP_REMOVED lines=8> */
[----:B------:R-:W-:Y:S01]  /*3470*/  FFMA.FTZ R9, R10, R9, -0.36067417263984680176 ;  /* 0xbeb8aa490a097423 */ /* 0x000fe20000010009 */
[----:B------:R-:W-:Y:S01]  /*3480*/  FFMA.FTZ R7, R8, R7, -0.72134751081466674805 ;  /* 0xbf38aa3b08077423 */ /* 0x000fe20000010007 */
        /* <DEDUP_REMOVED lines=16> */
[----:B------:R-:W-:Y:S01]  /*3590*/  FFMA.FTZ R9, R10, R9, 0.48089820146560668945 ;  /* 0x3ef6384a0a097423 */ /* 0x000fe20000010009 */
[----:B------:R-:W-:Y:S01]  /*35a0*/  FMUL R7, R8, R7 ;  /* 0x0000000708077220 */ /* 0x000fe20000400000 */
[----:B0-----:R-:W-:Y:S01]  /*35b0*/  IMAD R30, R30, R17, RZ ;  /* 0x000000111e1e7224 */ /* 0x001fe200078e02ff */
[----:B------:R-:W-:Y:S01]  /*35c0*/  F2FP.BF16.F32.PACK_AB R4, R4, R87 ;  /* 0x000000570404723e */ /* 0x000fe200000010ff */
[----:B------:R-:W-:Y:S01]  /*35d0*/  FFMA.FTZ R11, R10, R9, -0.72134751081466674805 ;  /* 0xbf38aa3b0a0b7423 */ /* 0x000fe20000010009 */
[----:B------:R-:W-:Y:S01]  /*35e0*/  F2FP.BF16.F32.PACK_AB R5, R29, R6 ;  /* 0x000000061d05723e */ /* 0x000fe200000010ff */
[----:B------:R-:W-:Y:S01]  /*35f0*/  FMUL R9, R8, R7 ;  /* 0x0000000708097220 */ /* 0x000fe20000400000 */
[----:B------:R-:W-:Y:S01]  /*3600*/  F2FP.BF16.F32.PACK_AB R6, R77, R74 ;  /* 0x0000004a4d06723e */ /* 0x000fe200000010ff */
[----:B------:R-:W-:Y:S01]  /*3610*/  FMUL R11, R10, R11 ;  /* 0x0000000b0a0b7220 */ /* 0x000fe20000400000 */
[----:B------:R-:W-:Y:S01]  /*3620*/  F2FP.BF16.F32.PACK_AB R7, R75, R72 ;  /* 0x000000484b07723e */ /* 0x000fe200000010ff */
[----:B------:R-:W-:Y:S01]  /*3630*/  IMAD R34, R17, 0x2, R30 ;  /* 0x0000000211227824 */ /* 0x000fe200078e021e */
[----:B------:R-:W-:Y:S01]  /*3640*/  ISETP.GE.U32.AND P1, PT, R82, 0x7f800000, PT ;  /* 0x7f8000005200780c */ /* 0x000fe20003f26070 */
[----:B------:R-:W-:Y:S01]  /*3650*/  FMUL R11, R10, R11 ;  /* 0x0000000b0a0b7220 */ /* 0x000fe20000400000 */
[----:B------:R-:W-:Y:S01]  /*3660*/  ISETP.GE.U32.AND P2, PT, R89, 0x7f800000, PT ;  /* 0x7f8000005900780c */ /* 0x000fe20003f46070 */
[----:B------:R0:W-:Y:S01]  /*3670*/  STSM.16.M88.4 [R19], R4 ;  /* 0x0000000413007844 */ /* 0x0001e20000000200 */
[----:B------:R-:W-:-:S02]  /*3680*/  IMAD R36, R17, 0x2, R34 ;  /* 0x0000000211247824 */ /* 0x000fc400078e0222 */
[----:B------:R-:W-:Y:S01]  /*3690*/  FFMA.FTZ R8, R8, 1.4426950216293334961, R9 ;  /* 0x3fb8aa3b08087823 */ /* 0x000fe20000010009 */
[----:B------:R-:W-:Y:S01]  /*36a0*/  FFMA.FTZ R10, R10, 1.4426950216293334961, R11 ;  /* 0x3fb8aa3b0a0a7823 */ /* 0x000fe2000001000b */
[----:B------:R-:W-:Y:S01]  /*36b0*/  F2FP.BF16.F32.PACK_AB R9, R37, R68 ;  /* 0x000000442509723e */ /* 0x000fe200000010ff */
[----:B------:R-:W-:Y:S02]  /*36c0*/  IMAD R38, R17, 0x2, R36 ;  /* 0x0000000211267824 */ /* 0x000fe400078e0224 */
[----:B------:R-:W-:Y:S01]  /*36d0*/  FADD R21, R21, R8 ;  /* 0x0000000815157221 */ /* 0x000fe20000000000 */
[----:B------:R-:W-:Y:S01]  /*36e0*/  FADD R23, R23, R10 ;  /* 0x0000000a17177221 */ /* 0x000fe20000000000 */
[----:B------:R-:W-:Y:S01]  /*36f0*/  F2FP.BF16.F32.PACK_AB R11, R63, R62 ;  /* 0x0000003e3f0b723e */ /* 0x000fe200000010ff */
[----:B------:R-:W-:Y:S01]  /*3700*/  IMAD R40, R17, 0x2, R38 ;  /* 0x0000000211287824 */ /* 0x000fe200078e0226 */
[----:B------:R-:W-:Y:S01]  /*3710*/  F2FP.BF16.F32.PACK_AB R12, R12, R39 ;  /* 0x000000270c0c723e */ /* 0x000fe200000010ff */
[----:B------:R-:W-:Y:S01]  /*3720*/  @P1 IMAD.MOV.U32 R8, RZ, RZ, 0x7f800000 ;  /* 0x7f800000ff081424 */ /* 0x000fe200078e00ff */
[----:B------:R-:W-:Y:S01]  /*3730*/  F2FP.BF16.F32.PACK_AB R13, R13, R60 ;  /* 0x0000003c0d0d723e */ /* 0x000fe200000010ff */
[----:B------:R-:W-:Y:S01]  /*3740*/  @P2 IMAD.MOV.U32 R10, RZ, RZ, 0x7f800000 ;  /* 0x7f800000ff0a2424 */ /* 0x000fe200078e00ff */
[----:B------:R-:W-:Y:S01]  /*3750*/  F2FP.BF16.F32.PACK_AB R14, R14, R61 ;  /* 0x0000003d0e0e723e */ /* 0x000fe200000010ff */
[----:B------:R-:W-:Y:S01]  /*3760*/  @P1 FFMA.FTZ R21, R82, R8, +INF ;  /* 0x7f80000052151423 */ /* 0x000fe20000010008 */
[----:B0-----:R-:W-:-:S02]  /*3770*/  IMAD.SHL.U32 R4, R0, 0x10, RZ ;  /* 0x0000001000047824 */ /* 0x001fc400078e00ff */
[----:B------:R-:W-:Y:S01]  /*3780*/  @P2 FFMA.FTZ R23, R89, R10, +INF ;  /* 0x7f80000059172423 */ /* 0x000fe2000001000a */
[----:B------:R-:W-:Y:S01]  /*3790*/  F2FP.BF16.F32.PACK_AB R8, R67, R70 ;  /* 0x000000464308723e */ /* 0x000fe200000010ff */
[----:B------:R-:W-:Y:S01]  /*37a0*/  IMAD R32, R17, 0x2, R40 ;  /* 0x0000000211207824 */ /* 0x000fe200078e0228 */
[----:B------:R-:W-:Y:S01]  /*37b0*/  F2FP.BF16.F32.PACK_AB R10, R65, R66 ;  /* 0x00000042410a723e */ /* 0x000fe200000010ff */
[----:B------:R-:W-:Y:S01]  /*37c0*/  BAR.SYNC.DEFER_BLOCKING 0x0 ;  /* 0x0000000000007b1d */ /* 0x000fe20000010000 */
[----:B------:R-:W-:Y:S01]  /*37d0*/  LOP3.LUT R91, R4, 0x7f0, RZ, 0xc0, !PT ;  /* 0x000007f0045b7812 */ /* 0x000fe200078ec0ff */
[----:B------:R-:W-:Y:S01]  /*37e0*/  IMAD R28, R17, 0x2, R32 ;  /* 0x00000002111c7824 */ /* 0x000fe200078e0220 */
[----:B------:R-:W-:Y:S01]  /*37f0*/  F2FP.BF16.F32.PACK_AB R15, R15, R58 ;  /* 0x0000003a0f0f723e */ /* 0x000fe200000010ff */
[----:B------:R-:W-:Y:S01]  /*3800*/  IMAD R29, R134, UR5, RZ ;  /* 0x00000005861d7c24 */ /* 0x000fe2000f8e02ff */
[----:B------:R-:W-:-:S03]  /*3810*/  FSETP.NEU.AND P0, PT, R82, RZ, PT ;  /* 0x000000ff5200720b */ /* 0x000fc60003f0d000 */
[----:B------:R-:W0:Y:S01]  /*3820*/  LDC.64 R68, c[0x0][0x228] ;  /* 0x00008a00ff447b82 */ /* 0x000e220000000a00 */
[----:B------:R-:W-:Y:S01]  /*3830*/  LEA R26, R17, R28, 0x1 ;  /* 0x0000001c111a7211 */ /* 0x000fe200078e08ff */
[----:B------:R-:W-:Y:S01]  /*3840*/  USHF.L.U32 UR5, UR4, 0x1, URZ ;  /* 0x0000000104057899 */ /* 0x000fe2000800063f */
[----:B------:R-:W-:Y:S01]  /*3850*/  IMAD.SHL.U32 R31, R29, 0x2, RZ ;  /* 0x000000021d1f7824 */ /* 0x000fe200078e00ff */
[----:B------:R-:W-:Y:S02]  /*3860*/  FSETP.NEU.AND P1, PT, R89, RZ, PT ;  /* 0x000000ff5900720b */ /* 0x000fe40003f2d000 */
[----:B------:R-:W-:Y:S01]  /*3870*/  IMAD R24, R17, 0x2, R26 ;  /* 0x0000000211187824 */ /* 0x000fe200078e021a */
[----:B------:R-:W-:Y:S01]  /*3880*/  F2FP.BF16.F32.PACK_AB R47, R47, R50 ;  /* 0x000000322f2f723e */ /* 0x000fe200000010ff */
[----:B------:R-:W-:Y:S01]  /*3890*/  IMAD.HI R50, R29, 0x2, RZ ;  /* 0x000000021d327827 */ /* 0x000fe200078e02ff */
[----:B------:R-:W-:Y:S02]  /*38a0*/  F2FP.BF16.F32.PACK_AB R45, R45, R56 ;  /* 0x000000382d2d723e */ /* 0x000fe400000010ff */
[----:B------:R-:W-:Y:S01]  /*38b0*/  F2FP.BF16.F32.PACK_AB R44, R44, R27 ;  /* 0x0000001b2c2c723e */ /* 0x000fe200000010ff */
[----:B------:R-:W-:Y:S01]  /*38c0*/  IMAD R18, R17, 0x2, R24 ;  /* 0x0000000211127824 */ /* 0x000fe200078e0218 */
[----:B------:R-:W-:-:S02]  /*38d0*/  F2FP.BF16.F32.PACK_AB R46, R46, R25 ;  /* 0x000000192e2e723e */ /* 0x000fc400000010ff */
[----:B------:R-:W-:Y:S02]  /*38e0*/  FSEL R23, R23, -INF , P1 ;  /* 0xff80000017177808 */ /* 0x000fe40000800000 */
[----:B------:R-:W-:Y:S01]  /*38f0*/  LEA R20, R17, R18, 0x1 ;  /* 0x0000001211147211 */ /* 0x000fe200078e08ff */
[----:B------:R-:W1:Y:S02]  /*3900*/  LDS.128 R4, [R91+UR9] ;  /* 0x000000095b047984 */ /* 0x000e640008000c00 */
[----:B------:R-:W-:Y:S01]  /*3910*/  FFMA R23, R23, 0.69314718246459960938, R64 ;  /* 0x3f31721817177823 */ /* 0x000fe20000000040 */
[----:B------:R-:W-:Y:S01]  /*3920*/  BAR.SYNC.DEFER_BLOCKING 0x0 ;  /* 0x0000000000007b1d */ /* 0x000fe20000010000 */
[----:B------:R-:W-:Y:S01]  /*3930*/  IMAD R3, R17, 0x2, R20 ;  /* 0x0000000211037824 */ /* 0x000fe200078e0214 */
[----:B0-----:R-:W-:Y:S01]  /*3940*/  IADD3 R89, P2, P3, R31, UR5, R68 ;  /* 0x000000051f597c10 */ /* 0x001fe2000fb5e044 */
[----:B------:R-:W-:Y:S02]  /*3950*/  UIMAD.WIDE UR4, UR4, 0x2, URZ ;  /* 0x00000002040478a5 */ /* 0x000fe4000f8e023f */
[----:B------:R-:W-:Y:S01]  /*3960*/  IMAD R16, R17, 0x2, R3 ;  /* 0x0000000211107824 */ /* 0x000fe200078e0203 */
[----:B------:R-:W-:-:S02]  /*3970*/  LEA R60, P4, R34, R89, 0x1 ;  /* 0x00000059223c7211 */ /* 0x000fc400078808ff */
[-C--:B------:R-:W-:Y:S02]  /*3980*/  LEA R56, P5, R40, R89.reuse, 0x1 ;  /* 0x0000005928387211 */ /* 0x080fe400078a08ff */
[C---:B------:R-:W-:Y:S01]  /*3990*/  LEA R22, R17.reuse, R16, 0x1 ;  /* 0x0000001011167211 */ /* 0x040fe200078e08ff */
[----:B------:R-:W-:Y:S01]  /*39a0*/  ULDC UR4, c[0x0][0x27c] ;  /* 0x00009f0000047ab9 */ /* 0x000fe20000000800 */
[----:B------:R-:W-:Y:S01]  /*39b0*/  IADD3.X R65, R50, UR5, R69, P2, P3 ;  /* 0x0000000532417c10 */ /* 0x000fe200097e6445 */
[----:B------:R-:W-:Y:S01]  /*39c0*/  UIMAD UR4, UR8, UR4, URZ ;  /* 0x00000004080472a4 */ /* 0x000fe2000f8e023f */
[----:B------:R-:W-:Y:S01]  /*39d0*/  LEA R58, P2, R30, R89, 0x1 ;  /* 0x000000591e3a7211 */ /* 0x000fe200078408ff */
[C---:B------:R-:W-:Y:S01]  /*39e0*/  IMAD R42, R17.reuse, 0x2, R22 ;  /* 0x00000002112a7824 */ /* 0x040fe200078e0216 */
[-C--:B------:R-:W-:Y:S01]  /*39f0*/  LEA.HI.X.SX32 R61, R34, R65.reuse, 0x1, P4 ;  /* 0x00000041223d7211 */ /* 0x080fe200020f0eff */
[----:B------:R-:W-:Y:S01]  /*3a00*/  USHF.L.U32 UR6, UR4, 0x2, URZ ;  /* 0x0000000204067899 */ /* 0x000fe2000800063f */
[----:B------:R-:W-:Y:S01]  /*3a10*/  LEA.HI.X.SX32 R59, R30, R65, 0x1, P2 ;  /* 0x000000411e3b7211 */ /* 0x000fe200010f0eff */
[----:B------:R-:W-:Y:S01]  /*3a20*/  UIMAD.WIDE UR4, UR4, 0x4, URZ ;  /* 0x00000004040478a5 */ /* 0x000fe2000f8e023f */
[----:B------:R-:W-:-:S02]  /*3a30*/  LEA R48, R17, R42, 0x1 ;  /* 0x0000002a11307211 */ /* 0x000fc400078e08ff */
[-C--:B------:R-:W-:Y:S01]  /*3a40*/  LEA R30, P2, R32, R89.reuse, 0x1 ;  /* 0x00000059201e7211 */ /* 0x080fe200078408ff */
[----:B------:R-:W-:Y:S02]  /*3a50*/  STSM.16.M88.4 [R19], R8 ;  /* 0x0000000813007844 */ /* 0x000fe40000000200 */
[C---:B------:R-:W-:Y:S01]  /*3a60*/  IMAD R52, R17.reuse, 0x2, R48 ;  /* 0x0000000211347824 */ /* 0x040fe200078e0230 */
[----:B------:R-:W-:Y:S03]  /*3a70*/  BAR.SYNC.DEFER_BLOCKING 0x0 ;  /* 0x0000000000007b1d */ /* 0x000fe60000010000 */
[C---:B------:R-:W-:Y:S01]  /*3a80*/  IMAD R54, R17.reuse, 0x2, R52 ;  /* 0x0000000211367824 */ /* 0x040fe200078e0234 */
[-C--:B------:R-:W-:Y:S02]  /*3a90*/  LEA R34, P4, R28, R89.reuse, 0x1 ;  /* 0x000000591c227211 */ /* 0x080fe400078808ff */
[-C--:B------:R-:W-:Y:S01]  /*3aa0*/  LEA R62, P3, R36, R89.reuse, 0x1 ;  /* 0x00000059243e7211 */ /* 0x080fe200078608ff */
[----:B------:R-:W-:Y:S01]  /*3ab0*/  IMAD R74, R17, 0x2, R54 ;  /* 0x00000002114a7824 */ /* 0x000fe200078e0236 */
[----:B------:R-:W-:-:S02]  /*3ac0*/  LEA R50, P6, R38, R89, 0x1 ;  /* 0x0000005926327211 */ /* 0x000fc400078c08ff */
[-C--:B------:R-:W-:Y:S01]  /*3ad0*/  LEA.HI.X.SX32 R57, R40, R65.reuse, 0x1, P5 ;  /* 0x0000004128397211 */ /* 0x080fe200028f0eff */
[C---:B------:R-:W-:Y:S01]  /*3ae0*/  IMAD R76, R17.reuse, 0x2, R74 ;  /* 0x00000002114c7824 */ /* 0x040fe200078e024a */
[-C--:B------:R-:W-:Y:S02]  /*3af0*/  LEA.HI.X.SX32 R31, R32, R65.reuse, 0x1, P2 ;  /* 0x00000041201f7211 */ /* 0x080fe400010f0eff */
[----:B------:R-:W-:Y:S02]  /*3b00*/  LEA.HI.X.SX32 R35, R28, R65, 0x1, P4 ;  /* 0x000000411c237211 */ /* 0x000fe400020f0eff */
[C---:B------:R-:W-:Y:S02]  /*3b10*/  LEA R78, R17.reuse, R76, 0x1 ;  /* 0x0000004c114e7211 */ /* 0x040fe400078e08ff */
[-C--:B------:R-:W-:Y:S02]  /*3b20*/  LEA R40, P5, R18, R89.reuse, 0x1 ;  /* 0x0000005912287211 */ /* 0x080fe400078a08ff */
[-C--:B------:R-:W-:Y:S01]  /*3b30*/  LEA R32, P2, R20, R89.reuse, 0x1 ;  /* 0x0000005914207211 */ /* 0x080fe200078408ff */
[----:B------:R-:W-:Y:S01]  /*3b40*/  IMAD R80, R17, 0x2, R78 ;  /* 0x0000000211507824 */ /* 0x000fe200078e024e */
[----:B------:R-:W-:-:S02]  /*3b50*/  LEA R28, P4, R3, R89, 0x1 ;  /* 0x00000059031c7211 */ /* 0x000fc400078808ff */
[-C--:B------:R-:W-:Y:S01]  /*3b60*/  LEA.HI.X.SX32 R63, R36, R65.reuse, 0x1, P3 ;  /* 0x00000041243f7211 */ /* 0x080fe200018f0eff */
[C---:B------:R-:W-:Y:S01]  /*3b70*/  IMAD R82, R17.reuse, 0x2, R80 ;  /* 0x0000000211527824 */ /* 0x040fe200078e0250 */
[----:B------:R-:W0:Y:S01]  /*3b80*/  LDS.128 R8, [R91+UR9] ;  /* 0x000000095b087984 */ /* 0x000e220008000c00 */
[----:B------:R-:W-:Y:S01]  /*3b90*/  LEA.HI.X.SX32 R51, R38, R65, 0x1, P6 ;  /* 0x0000004126337211 */ /* 0x000fe200030f0eff */
[----:B------:R-:W-:Y:S02]  /*3ba0*/  BAR.SYNC.DEFER_BLOCKING 0x0 ;  /* 0x0000000000007b1d */ /* 0x000fe40000010000 */
[C---:B------:R-:W-:Y:S02]  /*3bb0*/  LEA R84, R17.reuse, R82, 0x1 ;  /* 0x0000005211547211 */ /* 0x040fe400078e08ff */
[-C--:B------:R-:W-:Y:S02]  /*3bc0*/  LEA R36, P3, R26, R89.reuse, 0x1 ;  /* 0x000000591a247211 */ /* 0x080fe400078608ff */
[----:B------:R-:W-:Y:S01]  /*3bd0*/  LEA R38, P6, R24, R89, 0x1 ;  /* 0x0000005918267211 */ /* 0x000fe200078c08ff */
[----:B------:R-:W-:Y:S01]  /*3be0*/  IMAD R86, R17, 0x2, R84 ;  /* 0x0000000211567824 */ /* 0x000fe200078e0254 */
[----:B------:R-:W-:-:S02]  /*3bf0*/  LEA.HI.X.SX32 R41, R18, R65, 0x1, P5 ;  /* 0x0000004112297211 */ /* 0x000fc400028f0eff */
[-C--:B------:R-:W-:Y:S01]  /*3c00*/  LEA.HI.X.SX32 R33, R20, R65.reuse, 0x1, P2 ;  /* 0x0000004114217211 */ /* 0x080fe200010f0eff */
[----:B------:R-:W-:Y:S01]  /*3c10*/  IMAD R88, R17, 0x2, R86 ;  /* 0x0000000211587824 */ /* 0x000fe200078e0256 */
[----:B------:R-:W-:Y:S02]  /*3c20*/  LEA.HI.X.SX32 R29, R3, R65, 0x1, P4 ;  /* 0x00000041031d7211 */ /* 0x000fe400020f0eff */
[----:B------:R-:W-:Y:S01]  /*3c30*/  LEA R66, P4, R52, R89, 0x1 ;  /* 0x0000005934427211 */ /* 0x000fe200078808ff */
[C---:B------:R-:W-:Y:S01]  /*3c40*/  IMAD R90, R17.reuse, 0x2, R88 ;  /* 0x00000002115a7824 */ /* 0x040fe200078e0258 */
[-C--:B------:R-:W-:Y:S02]  /*3c50*/  LEA.HI.X.SX32 R37, R26, R65.reuse, 0x1, P3 ;  /* 0x000000411a257211 */ /* 0x080fe400018f0eff */
[----:B------:R-:W-:Y:S02]  /*3c60*/  LEA.HI.X.SX32 R39, R24, R65, 0x1, P6 ;  /* 0x0000004118277211 */ /* 0x000fe400030f0eff */
[----:B------:R-:W-:-:S02]  /*3c70*/  LEA R92, R17, R90, 0x1 ;  /* 0x0000005a115c7211 */ /* 0x000fc400078e08ff */
[-C--:B------:R-:W-:Y:S02]  /*3c80*/  LEA R26, P3, R16, R89.reuse, 0x1 ;  /* 0x00000059101a7211 */ /* 0x080fe400078608ff */
[----:B------:R-:W-:Y:S01]  /*3c90*/  LEA R24, P6, R22, R89, 0x1 ;  /* 0x0000005916187211 */ /* 0x000fe200078c08ff */
[----:B------:R-:W-:Y:S01]  /*3ca0*/  STSM.16.M88.4 [R19], R12 ;  /* 0x0000000c13007844 */ /* 0x000fe20000000200 */
[C---:B------:R-:W-:Y:S01]  /*3cb0*/  IMAD R94, R17.reuse, 0x2, R92 ;  /* 0x00000002115e7824 */ /* 0x040fe200078e025c */
[----:B------:R-:W-:Y:S01]  /*3cc0*/  LEA.HI.X.SX32 R67, R52, R65, 0x1, P4 ;  /* 0x0000004134437211 */ /* 0x000fe200020f0eff */
[----:B------:R-:W-:Y:S02]  /*3cd0*/  BAR.SYNC.DEFER_BLOCKING 0x0 ;  /* 0x0000000000007b1d */ /* 0x000fe40000010000 */
[C---:B------:R-:W-:Y:S01]  /*3ce0*/  IMAD R96, R17.reuse, 0x2, R94 ;  /* 0x0000000211607824 */ /* 0x040fe200078e025e */
[----:B------:R-:W-:Y:S02]  /*3cf0*/  LEA R52, P4, R80, R89, 0x1 ;  /* 0x0000005950347211 */ /* 0x000fe400078808ff */
[-C--:B------:R-:W-:Y:S01]  /*3d00*/  LEA.HI.X.SX32 R27, R16, R65.reuse, 0x1, P3 ;  /* 0x00000041101b7211 */ /* 0x080fe200018f0eff */
[----:B------:R-:W-:Y:S01]  /*3d10*/  IMAD R98, R17, 0x2, R96 ;  /* 0x0000000211627824 */ /* 0x000fe200078e0260 */
[----:B------:R-:W-:-:S02]  /*3d20*/  LEA.HI.X.SX32 R25, R22, R65, 0x1, P6 ;  /* 0x0000004116197211 */ /* 0x000fc400030f0eff */
[-C--:B------:R-:W-:Y:S02]  /*3d30*/  LEA R68, P3, R54, R89.reuse, 0x1 ;  /* 0x0000005936447211 */ /* 0x080fe400078608ff */
[----:B------:R-:W-:Y:S02]  /*3d40*/  LEA R70, P6, R74, R89, 0x1 ;  /* 0x000000594a467211 */ /* 0x000fe400078c08ff */
[-C--:B------:R-:W-:Y:S02]  /*3d50*/  LEA.HI.X.SX32 R53, R80, R65.reuse, 0x1, P4 ;  /* 0x0000004150357211 */ /* 0x080fe400020f0eff */
[----:B------:R-:W-:Y:S02]  /*3d60*/  LEA R17, R17, R98, 0x1 ;  /* 0x0000006211117211 */ /* 0x000fe400078e08ff */
[-C--:B------:R-:W-:Y:S02]  /*3d70*/  LEA.HI.X.SX32 R69, R54, R65.reuse, 0x1, P3 ;  /* 0x0000004136457211 */ /* 0x080fe400018f0eff */
[----:B------:R-:W-:-:S02]  /*3d80*/  LEA.HI.X.SX32 R71, R74, R65, 0x1, P6 ;  /* 0x000000414a477211 */ /* 0x000fc400030f0eff */
[-C--:B------:R-:W-:Y:S02]  /*3d90*/  LEA R54, P3, R82, R89.reuse, 0x1 ;  /* 0x0000005952367211 */ /* 0x080fe400078608ff */
[----:B------:R-:W-:Y:S01]  /*3da0*/  LEA R72, P6, R84, R89, 0x1 ;  /* 0x0000005954487211 */ /* 0x000fe200078c08ff */
[----:B------:R-:W2:Y:S01]  /*3db0*/  LDS.128 R12, [R91+UR9] ;  /* 0x000000095b0c7984 */ /* 0x000ea20008000c00 */
[-C--:B------:R-:W-:Y:S02]  /*3dc0*/  LEA.HI.X.SX32 R55, R82, R65.reuse, 0x1, P3 ;  /* 0x0000004152377211 */ /* 0x080fe400018f0eff */
[----:B------:R-:W-:Y:S01]  /*3dd0*/  LEA.HI.X.SX32 R73, R84, R65, 0x1, P6 ;  /* 0x0000004154497211 */ /* 0x000fe200030f0eff */
[----:B------:R-:W-:Y:S01]  /*3de0*/  BAR.SYNC.DEFER_BLOCKING 0x0 ;  /* 0x0000000000007b1d */ /* 0x000fe20000010000 */
[-C--:B------:R-:W-:Y:S02]  /*3df0*/  LEA R80, P3, R92, R89.reuse, 0x1 ;  /* 0x000000595c507211 */ /* 0x080fe400078608ff */
[----:B------:R-:W-:-:S02]  /*3e00*/  LEA R82, P6, R94, R89, 0x1 ;  /* 0x000000595e527211 */ /* 0x000fc400078c08ff */
[----:B-1----:R-:W-:Y:S02]  /*3e10*/  PRMT R3, R4, 0x7632, R3 ;  /* 0x0000763204037816 */ /* 0x002fe40000000003 */
[----:B------:R-:W-:Y:S02]  /*3e20*/  PRMT R20, R5, 0x7632, R20 ;  /* 0x0000763205147816 */ /* 0x000fe40000000014 */
[----:B------:R-:W-:Y:S02]  /*3e30*/  PRMT R22, R6, 0x7632, R22 ;  /* 0x0000763206167816 */ /* 0x000fe40000000016 */
[-C--:B------:R-:W-:Y:S02]  /*3e40*/  LEA.HI.X.SX32 R81, R92, R65.reuse, 0x1, P3 ;  /* 0x000000415c517211 */ /* 0x080fe400018f0eff */
[----:B------:R-:W-:Y:S01]  /*3e50*/  LEA.HI.X.SX32 R83, R94, R65, 0x1, P6 ;  /* 0x000000415e537211 */ /* 0x000fe200030f0eff */
[----:B------:R1:W-:Y:S01]  /*3e60*/  STSM.16.M88.4 [R19], R44 ;  /* 0x0000002c13007844 */ /* 0x0003e20000000200 */
[----:B------:R-:W-:Y:S01]  /*3e70*/  BAR.SYNC.DEFER_BLOCKING 0x0 ;  /* 0x0000000000007b1d */ /* 0x000fe20000010000 */
[----:B-1----:R-:W-:-:S02]  /*3e80*/  LEA R44, P5, R42, R89, 0x1 ;  /* 0x000000592a2c7211 */ /* 0x002fc400078a08ff */
[----:B------:R-:W-:Y:S02]  /*3e90*/  LEA R46, P2, R48, R89, 0x1 ;  /* 0x00000059302e7211 */ /* 0x000fe400078408ff */
[-C--:B------:R-:W-:Y:S02]  /*3ea0*/  LEA.HI.X.SX32 R45, R42, R65.reuse, 0x1, P5 ;  /* 0x000000412a2d7211 */ /* 0x080fe400028f0eff */
[----:B------:R-:W-:Y:S02]  /*3eb0*/  LEA.HI.X.SX32 R47, R48, R65, 0x1, P2 ;  /* 0x00000041302f7211 */ /* 0x000fe400010f0eff */
[-C--:B------:R-:W-:Y:S02]  /*3ec0*/  LEA R42, P5, R76, R89.reuse, 0x1 ;  /* 0x000000594c2a7211 */ /* 0x080fe400078a08ff */
[----:B------:R-:W-:Y:S02]  /*3ed0*/  LEA R48, P2, R78, R89, 0x1 ;  /* 0x000000594e307211 */ /* 0x000fe400078408ff */
[-C--:B------:R-:W-:Y:S01]  /*3ee0*/  LEA.HI.X.SX32 R43, R76, R65.reuse, 0x1, P5 ;  /* 0x000000414c2b7211 */ /* 0x080fe200028f0eff */
[----:B------:R1:W-:Y:S01]  /*3ef0*/  STG.E.U16 desc[UR20][R58.64], R4 ;  /* 0x000000043a007986 */ /* 0x0003e2000c101514 */
[----:B------:R-:W-:-:S02]  /*3f00*/  LEA.HI.X.SX32 R49, R78, R65, 0x1, P2 ;  /* 0x000000414e317211 */ /* 0x000fc400010f0eff */
[-C--:B------:R-:W-:Y:S01]  /*3f10*/  LEA R76, P2, R88, R89.reuse, 0x1 ;  /* 0x00000059584c7211 */ /* 0x080fe200078408ff */
[----:B------:R3:W-:Y:S01]  /*3f20*/  STG.E.U16 desc[UR20][R60.64], R5 ;  /* 0x000000053c007986 */ /* 0x0007e2000c101514 */
[-C--:B------:R-:W-:Y:S02]  /*3f30*/  LEA R78, P4, R90, R89.reuse, 0x1 ;  /* 0x000000595a4e7211 */ /* 0x080fe400078808ff */
[----:B------:R-:W-:Y:S01]  /*3f40*/  LEA R74, P5, R86, R89, 0x1 ;  /* 0x00000059564a7211 */ /* 0x000fe200078a08ff */
[----:B------:R4:W-:Y:S01]  /*3f50*/  STG.E.U16 desc[UR20][R62.64], R6 ;  /* 0x000000063e007986 */ /* 0x0009e2000c101514 */
[-C--:B------:R-:W-:Y:S02]  /*3f60*/  LEA.HI.X.SX32 R77, R88, R65.reuse, 0x1, P2 ;  /* 0x00000041584d7211 */ /* 0x080fe400010f0eff */
[----:B------:R-:W-:Y:S01]  /*3f70*/  LEA.HI.X.SX32 R79, R90, R65, 0x1, P4 ;  /* 0x000000415a4f7211 */ /* 0x000fe200020f0eff */
[----:B------:R-:W-:Y:S01]  /*3f80*/  STG.E.U16 desc[UR20][R50.64], R7 ;  /* 0x0000000732007986 */ /* 0x000fe2000c101514 */
[----:B------:R-:W-:-:S02]  /*3f90*/  LEA R88, P4, R17, R89, 0x1 ;  /* 0x0000005911587211 */ /* 0x000fc400078808ff */
[----:B------:R-:W-:Y:S01]  /*3fa0*/  LEA.HI.X.SX32 R75, R86, R65, 0x1, P5 ;  /* 0x00000041564b7211 */ /* 0x000fe200028f0eff */
[----:B------:R5:W-:Y:S01]  /*3fb0*/  STG.E.U16 desc[UR20][R56.64], R3 ;  /* 0x0000000338007986 */ /* 0x000be2000c101514 */
[-C--:B------:R-:W-:Y:S02]  /*3fc0*/  LEA R84, P5, R96, R89.reuse, 0x1 ;  /* 0x0000005960547211 */ /* 0x080fe400078a08ff */
[----:B------:R-:W-:Y:S01]  /*3fd0*/  LEA R86, P2, R98, R89, 0x1 ;  /* 0x0000005962567211 */ /* 0x000fe200078408ff */
[----:B------:R-:W-:Y:S01]  /*3fe0*/  STG.E.U16 desc[UR20][R30.64], R20 ;  /* 0x000000141e007986 */ /* 0x000fe2000c101514 */
[----:B------:R-:W-:Y:S02]  /*3ff0*/  LEA.HI.X.SX32 R89, R17, R65, 0x1, P4 ;  /* 0x0000004111597211 */ /* 0x000fe400020f0eff */
[----:B-1----:R-:W-:Y:S01]  /*4000*/  PRMT R59, R7, 0x7632, R59 ;  /* 0x00007632073b7816 */ /* 0x002fe2000000003b */
[----:B------:R-:W1:Y:S01]  /*4010*/  LDS.128 R16, [R91+UR9] ;  /* 0x000000095b107984 */ /* 0x000e620008000c00 */
[----:B0-----:R-:W-:-:S02]  /*4020*/  PRMT R4, R8, 0x7632, R4 ;  /* 0x0000763208047816 */ /* 0x001fc40000000004 */
[----:B---3--:R-:W-:Y:S01]  /*4030*/  PRMT R5, R9, 0x7632, R5 ;  /* 0x0000763209057816 */ /* 0x008fe20000000005 */
[----:B------:R-:W-:Y:S01]  /*4040*/  STG.E.U16 desc[UR20][R34.64], R22 ;  /* 0x0000001622007986 */ /* 0x000fe2000c101514 */
[----:B----4-:R-:W-:Y:S02]  /*4050*/  PRMT R6, R10, 0x7632, R6 ;  /* 0x000076320a067816 */ /* 0x010fe40000000006 */
[----:B-----5:R-:W-:Y:S01]  /*4060*/  PRMT R3, R11, 0x7632, R3 ;  /* 0x000076320b037816 */ /* 0x020fe20000000003 */
[----:B------:R2:W-:Y:S01]  /*4070*/  STG.E.U16 desc[UR20][R36.64], R59 ;  /* 0x0000003b24007986 */ /* 0x0005e2000c101514 */
[-C--:B------:R-:W-:Y:S02]  /*4080*/  LEA.HI.X.SX32 R85, R96, R65.reuse, 0x1, P5 ;  /* 0x0000004160557211 */ /* 0x080fe400028f0eff */
[----:B------:R-:W-:Y:S01]  /*4090*/  LEA.HI.X.SX32 R87, R98, R65, 0x1, P2 ;  /* 0x0000004162577211 */ /* 0x000fe200010f0eff */
[----:B------:R0:W-:Y:S01]  /*40a0*/  STG.E.U16 desc[UR20][R38.64], R8 ;  /* 0x0000000826007986 */ /* 0x0001e2000c101514 */
[C---:B------:R-:W-:Y:S01]  /*40b0*/  LOP3.LUT P2, RZ, R0.reuse, 0x40, RZ, 0xc0, !PT ;  /* 0x0000004000ff7812 */ /* 0x040fe2000784c0ff */
[----:B------:R-:W-:-:S02]  /*40c0*/  IMAD.SHL.U32 R0, R0, 0x2, RZ ;  /* 0x0000000200007824 */ /* 0x000fc400078e00ff */
[----:B------:R3:W-:Y:S03]  /*40d0*/  STG.E.U16 desc[UR20][R40.64], R9 ;  /* 0x0000000928007986 */ /* 0x0007e6000c101514 */
[----:B------:R-:W-:Y:S01]  /*40e0*/  LOP3.LUT R0, R0, 0xf8, RZ, 0xc0, !PT ;  /* 0x000000f800007812 */ /* 0x000fe200078ec0ff */
[----:B------:R-:W-:Y:S01]  /*40f0*/  STG.E.U16 desc[UR20][R32.64], R10 ;  /* 0x0000000a20007986 */ /* 0x000fe2000c101514 */
[----:B--2---:R-:W-:-:S03]  /*4100*/  PRMT R36, R15, 0x7632, R36 ;  /* 0x000076320f247816 */ /* 0x004fc60000000024 */
[----:B------:R-:W-:Y:S01]  /*4110*/  STG.E.U16 desc[UR20][R28.64], R11 ;  /* 0x0000000b1c007986 */ /* 0x000fe2000c101514 */
[----:B0-----:R-:W-:-:S03]  /*4120*/  PRMT R8, R12, 0x7632, R8 ;  /* 0x000076320c087816 */ /* 0x001fc60000000008 */
[----:B------:R0:W-:Y:S01]  /*4130*/  STG.E.U16 desc[UR20][R26.64], R4 ;  /* 0x000000041a007986 */ /* 0x0001e2000c101514 */
[----:B---3--:R-:W-:-:S03]  /*4140*/  PRMT R9, R13, 0x7632, R9 ;  /* 0x000076320d097816 */ /* 0x008fc60000000009 */
[----:B------:R2:W-:Y:S04]  /*4150*/  STG.E.U16 desc[UR20][R24.64], R5 ;  /* 0x0000000518007986 */ /* 0x0005e8000c101514 */
[----:B------:R3:W-:Y:S04]  /*4160*/  STG.E.U16 desc[UR20][R44.64], R6 ;  /* 0x000000062c007986 */ /* 0x0007e8000c101514 */
[----:B------:R4:W-:Y:S01]  /*4170*/  STG.E.U16 desc[UR20][R46.64], R3 ;  /* 0x000000032e007986 */ /* 0x0009e2000c101514 */
[----:B0-----:R-:W-:Y:S02]  /*4180*/  PRMT R27, R14, 0x7632, R27 ;  /* 0x000076320e1b7816 */ /* 0x001fe4000000001b */
[----:B-1----:R-:W-:Y:S01]  /*4190*/  PRMT R41, R16, 0x7632, R41 ;  /* 0x0000763210297816 */ /* 0x002fe20000000029 */
[----:B------:R-:W-:Y:S01]  /*41a0*/  STG.E.U16 desc[UR20][R66.64], R12 ;  /* 0x0000000c42007986 */ /* 0x000fe2000c101514 */
[----:B------:R-:W-:Y:S01]  /*41b0*/  FSEL R4, R21, -INF , P0 ;  /* 0xff80000015047808 */ /* 0x000fe20000000000 */
[----:B--2---:R-:W-:-:S02]  /*41c0*/  IMAD.SHL.U32 R5, R134, 0x4, RZ ;  /* 0x0000000486057824 */ /* 0x004fc400078e00ff */
[----:B------:R-:W-:Y:S01]  /*41d0*/  STG.E.U16 desc[UR20][R68.64], R13 ;  /* 0x0000000d44007986 */ /* 0x000fe2000c101514 */
[----:B---3--:R-:W-:Y:S01]  /*41e0*/  PRMT R44, R19, 0x7632, R44 ;  /* 0x00007632132c7816 */ /* 0x008fe2000000002c */
[----:B------:R-:W-:Y:S01]  /*41f0*/  FFMA R22, R4, 0.69314718246459960938, R119 ;  /* 0x3f31721804167823 */ /* 0x000fe20000000077 */
[----:B------:R-:W0:Y:S01]  /*4200*/  LDC.64 R6, c[0x0][0x230] ;  /* 0x00008c00ff067b82 */ /* 0x000e220000000a00 */
[----:B------:R-:W-:Y:S01]  /*4210*/  STG.E.U16 desc[UR20][R70.64], R14 ;  /* 0x0000000e46007986 */ /* 0x000fe2000c101514 */
[----:B----4-:R-:W-:Y:S01]  /*4220*/  PRMT R3, R17, 0x7632, R3 ;  /* 0x0000763211037816 */ /* 0x010fe20000000003 */
[----:B------:R-:W-:Y:S02]  /*4230*/  IMAD.HI R134, R134, 0x4, RZ ;  /* 0x0000000486867827 */ /* 0x000fe400078e02ff */
[----:B------:R1:W-:Y:S04]  /*4240*/  STG.E.U16 desc[UR20][R42.64], R15 ;  /* 0x0000000f2a007986 */ /* 0x0003e8000c101514 */
[----:B------:R2:W-:Y:S04]  /*4250*/  STG.E.U16 desc[UR20][R48.64], R8 ;  /* 0x0000000830007986 */ /* 0x0005e8000c101514 */
[----:B------:R2:W-:Y:S04]  /*4260*/  STG.E.U16 desc[UR20][R52.64], R9 ;  /* 0x0000000934007986 */ /* 0x0005e8000c101514 */
[----:B------:R2:W-:Y:S01]  /*4270*/  STG.E.U16 desc[UR20][R54.64], R27 ;  /* 0x0000001b36007986 */ /* 0x0005e2000c101514 */
[----:B-1----:R-:W-:-:S03]  /*4280*/  PRMT R43, R18, 0x7632, R43 ;  /* 0x00007632122b7816 */ /* 0x002fc6000000002b */
[----:B------:R2:W-:Y:S01]  /*4290*/  STG.E.U16 desc[UR20][R72.64], R36 ;  /* 0x0000002448007986 */ /* 0x0005e2000c101514 */
[----:B0-----:R-:W-:-:S03]  /*42a0*/  IADD3 R4, P0, P1, R5, UR6, R6 ;  /* 0x0000000605047c10 */ /* 0x001fc6000f91e006 */
[----:B------:R2:W-:Y:S01]  /*42b0*/  STG.E.U16 desc[UR20][R74.64], R16 ;  /* 0x000000104a007986 */ /* 0x0005e2000c101514 */
[----:B------:R-:W-:-:S03]  /*42c0*/  IADD3.X R5, R134, UR5, R7, P0, P1 ;  /* 0x0000000586057c10 */ /* 0x000fc600087e2407 */
[----:B------:R2:W-:Y:S04]  /*42d0*/  STG.E.U16 desc[UR20][R76.64], R17 ;  /* 0x000000114c007986 */ /* 0x0005e8000c101514 */
[----:B------:R2:W-:Y:S04]  /*42e0*/  STG.E.U16 desc[UR20][R78.64], R18 ;  /* 0x000000124e007986 */ /* 0x0005e8000c101514 */
[----:B------:R2:W-:Y:S04]  /*42f0*/  STG.E.U16 desc[UR20][R80.64], R19 ;  /* 0x0000001350007986 */ /* 0x0005e8000c101514 */
[----:B------:R2:W-:Y:S04]  /*4300*/  STG.E.U16 desc[UR20][R82.64], R41 ;  /* 0x0000002952007986 */ /* 0x0005e8000c101514 */
[----:B------:R2:W-:Y:S04]  /*4310*/  STG.E.U16 desc[UR20][R84.64], R3 ;  /* 0x0000000354007986 */ /* 0x0005e8000c101514 */
[----:B------:R2:W-:Y:S04]  /*4320*/  STG.E.U16 desc[UR20][R86.64], R43 ;  /* 0x0000002b56007986 */ /* 0x0005e8000c101514 */
[----:B------:R2:W-:Y:S01]  /*4330*/  STG.E.U16 desc[UR20][R88.64], R44 ;  /* 0x0000002c58007986 */ /* 0x0005e2000c101514 */
[----:B------:R-:W-:Y:S06]  /*4340*/  BAR.SYNC.DEFER_BLOCKING 0x0 ;  /* 0x0000000000007b1d */ /* 0x000fec0000010000 */
[----:B------:R2:W-:Y:S02]  /*4350*/  STS.64 [R0+UR9], R22 ;  /* 0x0000001600007988 */ /* 0x0005e40008000a09 */
[----:B------:R-:W-:Y:S06]  /*4360*/  BAR.SYNC.DEFER_BLOCKING 0x0 ;  /* 0x0000000000007b1d */ /* 0x000fec0000010000 */
[----:B------:R-:W-:Y:S05]  /*4370*/  @P2 EXIT ;  /* 0x000000000000294d */ /* 0x000fea0003800000 */
[----:B--2---:R-:W0:Y:S04]  /*4380*/  LDS R3, [R2] ;  /* 0x0000000002037984 */ /* 0x004e280000000800 */
[----:B0-----:R-:W-:Y:S01]  /*4390*/  STG.E desc[UR20][R4.64], R3 ;  /* 0x0000000304007986 */ /* 0x001fe2000c101914 */
[----:B------:R-:W-:Y:S05]  /*43a0*/  EXIT ;  /* 0x000000000000794d */ /* 0x000fea0003800000 */
.L_x_2:
[----:B------:R-:W-:-:S00]  /*43b0*/  BRA `(.L_x_2) ;  /* 0xfffffffc00fc7947 */ /* 0x000fc0000383ffff */
[----:B------:R-:W-:-:S00]  /*43c0*/  NOP ;  /* 0x0000000000007918 */ /* 0x000fc00000000000 */
        /* <DEDUP_REMOVED lines=11> */
.L_x_3:


//--------------------- .nv.global.init           --------------------------
	.section	.nv.global.init,"aw",@progbits
.nv.global.init:
	.type		_$_str,@object
	.size		_$_str,(.L_0 - _$_str)
_$_str:
        /*0000*/ 	.byte	0x5f, 0x5f, 0x43, 0x55, 0x44, 0x41, 0x5f, 0x46, 0x54, 0x5a, 0x00
.L_0:


//--------------------- .nv.shared.attn_fwd       --------------------------
	.section	.nv.shared.attn_fwd,"aw",@nobits
	.sectionflags	@""
	.align	16
	.zero		1024


//--------------------- .nv.shared.reserved.0     --------------------------
	.section	.nv.shared.reserved.0,"aw",@nobits
	.weak		__nv_reservedSMEM_offset_0_alias
	.size		__nv_reservedSMEM_offset_0_alias, 0, 0
	.other		__nv_reservedSMEM_offset_0_alias,@"STO_CUDA_RESERVED_SHARED STV_DEFAULT"
__nv_reservedSMEM_offset_0_alias:
	.zero		0


//--------------------- .nv.constant0.attn_fwd    --------------------------
	.section	.nv.constant0.attn_fwd,"a",@progbits
	.sectionflags	@""
	.align	4
.nv.constant0.attn_fwd:
	.zero		664


//--------------------- SYMBOLS --------------------------

	.type		.nv.reservedSmem.offset0,@object
	.size		.nv.reservedSmem.offset0,0x4
